//
// Generated by NVIDIA NVVM Compiler
//
// Compiler Build ID: CL-36424714
// Cuda compilation tools, release 13.0, V13.0.88
// Based on NVVM 20.0.0
//

.version 9.0
.target sm_100
.address_size 64

	// .globl	_Z12zeroOutStateP7double2x

.visible .entry _Z12zeroOutStateP7double2x(
	.param .u64 .ptr .align 1 _Z12zeroOutStateP7double2x_param_0,
	.param .u64 _Z12zeroOutStateP7double2x_param_1
)
{
	.reg .pred 	%p<2>;
	.reg .b32 	%r<5>;
	.reg .b64 	%rd<7>;
	.reg .b64 	%fd<2>;

	ld.param.u64 	%rd2, [_Z12zeroOutStateP7double2x_param_0];
	ld.param.u64 	%rd3, [_Z12zeroOutStateP7double2x_param_1];
	mov.u32 	%r1, %ntid.x;
	mov.u32 	%r2, %ctaid.x;
	mov.u32 	%r3, %tid.x;
	mad.lo.s32 	%r4, %r1, %r2, %r3;
	cvt.s64.s32 	%rd1, %r4;
	setp.le.s64 	%p1, %rd3, %rd1;
	@%p1 bra 	$L__BB0_2;
	cvta.to.global.u64 	%rd4, %rd2;
	shl.b64 	%rd5, %rd1, 4;
	add.s64 	%rd6, %rd4, %rd5;
	mov.f64 	%fd1, 0d0000000000000000;
	st.global.v2.f64 	[%rd6], {%fd1, %fd1};
$L__BB0_2:
	ret;

}
	// .globl	_Z11updateStateP7double2S0_x
.visible .entry _Z11updateStateP7double2S0_x(
	.param .u64 .ptr .align 1 _Z11updateStateP7double2S0_x_param_0,
	.param .u64 .ptr .align 1 _Z11updateStateP7double2S0_x_param_1,
	.param .u64 _Z11updateStateP7double2S0_x_param_2
)
{
	.reg .pred 	%p<2>;
	.reg .b32 	%r<5>;
	.reg .b64 	%rd<10>;
	.reg .b64 	%fd<3>;

	ld.param.u64 	%rd2, [_Z11updateStateP7double2S0_x_param_0];
	ld.param.u64 	%rd3, [_Z11updateStateP7double2S0_x_param_1];
	ld.param.u64 	%rd4, [_Z11updateStateP7double2S0_x_param_2];
	mov.u32 	%r1, %ntid.x;
	mov.u32 	%r2, %ctaid.x;
	mov.u32 	%r3, %tid.x;
	mad.lo.s32 	%r4, %r1, %r2, %r3;
	cvt.s64.s32 	%rd1, %r4;
	setp.le.s64 	%p1, %rd4, %rd1;
	@%p1 bra 	$L__BB1_2;
	cvta.to.global.u64 	%rd5, %rd3;
	cvta.to.global.u64 	%rd6, %rd2;
	shl.b64 	%rd7, %rd1, 4;
	add.s64 	%rd8, %rd6, %rd7;
	add.s64 	%rd9, %rd5, %rd7;
	ld.global.v2.f64 	{%fd1, %fd2}, [%rd9];
	st.global.v2.f64 	[%rd8], {%fd1, %fd2};
$L__BB1_2:
	ret;

}
	// .globl	_Z15contract_tensorPK7double2S1_iPS_PKiPiS5_ix
.visible .entry _Z15contract_tensorPK7double2S1_iPS_PKiPiS5_ix(
	.param .u64 .ptr .align 1 _Z15contract_tensorPK7double2S1_iPS_PKiPiS5_ix_param_0,
	.param .u64 .ptr .align 1 _Z15contract_tensorPK7double2S1_iPS_PKiPiS5_ix_param_1,
	.param .u32 _Z15contract_tensorPK7double2S1_iPS_PKiPiS5_ix_param_2,
	.param .u64 .ptr .align 1 _Z15contract_tensorPK7double2S1_iPS_PKiPiS5_ix_param_3,
	.param .u64 .ptr .align 1 _Z15contract_tensorPK7double2S1_iPS_PKiPiS5_ix_param_4,
	.param .u64 .ptr .align 1 _Z15contract_tensorPK7double2S1_iPS_PKiPiS5_ix_param_5,
	.param .u64 .ptr .align 1 _Z15contract_tensorPK7double2S1_iPS_PKiPiS5_ix_param_6,
	.param .u32 _Z15contract_tensorPK7double2S1_iPS_PKiPiS5_ix_param_7,
	.param .u64 _Z15contract_tensorPK7double2S1_iPS_PKiPiS5_ix_param_8
)
{
	.reg .pred 	%p<37>;
	.reg .b32 	%r<586>;
	.reg .b64 	%rd<258>;
	.reg .b64 	%fd<23>;

	ld.param.u64 	%rd20, [_Z15contract_tensorPK7double2S1_iPS_PKiPiS5_ix_param_0];
	ld.param.u64 	%rd21, [_Z15contract_tensorPK7double2S1_iPS_PKiPiS5_ix_param_1];
	ld.param.u32 	%r129, [_Z15contract_tensorPK7double2S1_iPS_PKiPiS5_ix_param_2];
	ld.param.u64 	%rd19, [_Z15contract_tensorPK7double2S1_iPS_PKiPiS5_ix_param_3];
	ld.param.u64 	%rd22, [_Z15contract_tensorPK7double2S1_iPS_PKiPiS5_ix_param_4];
	ld.param.u64 	%rd23, [_Z15contract_tensorPK7double2S1_iPS_PKiPiS5_ix_param_5];
	ld.param.u64 	%rd24, [_Z15contract_tensorPK7double2S1_iPS_PKiPiS5_ix_param_6];
	ld.param.u32 	%r130, [_Z15contract_tensorPK7double2S1_iPS_PKiPiS5_ix_param_7];
	ld.param.u64 	%rd25, [_Z15contract_tensorPK7double2S1_iPS_PKiPiS5_ix_param_8];
	cvta.to.global.u64 	%rd1, %rd22;
	cvta.to.global.u64 	%rd2, %rd20;
	cvta.to.global.u64 	%rd3, %rd21;
	cvta.to.global.u64 	%rd4, %rd23;
	cvta.to.global.u64 	%rd5, %rd24;
	mov.u32 	%r131, %ntid.x;
	mov.u32 	%r132, %ctaid.x;
	mov.u32 	%r133, %tid.x;
	mad.lo.s32 	%r531, %r131, %r132, %r133;
	mul.lo.s32 	%r2, %r130, %r531;
	cvt.s64.s32 	%rd6, %r531;
	setp.le.s64 	%p1, %rd25, %rd6;
	@%p1 bra 	$L__BB2_57;
	setp.lt.s32 	%p2, %r130, 1;
	@%p2 bra 	$L__BB2_26;
	add.s32 	%r3, %r130, -1;
	and.b32  	%r4, %r130, 7;
	setp.lt.u32 	%p3, %r3, 7;
	mov.u32 	%r530, %r130;
	@%p3 bra 	$L__BB2_6;
	add.s32 	%r535, %r130, -4;
	and.b32  	%r134, %r130, 2147483640;
	neg.s32 	%r534, %r134;
	cvt.s64.s32 	%rd28, %r2;
$L__BB2_4:
	.pragma "nounroll";
	add.s32 	%r135, %r535, 4;
	add.s32 	%r136, %r535, 3;
	mul.wide.u32 	%rd26, %r136, 4;
	add.s64 	%rd27, %rd1, %rd26;
	ld.global.u32 	%r137, [%rd27];
	rem.s32 	%r138, %r531, %r137;
	cvt.s64.s32 	%rd29, %r135;
	add.s64 	%rd30, %rd29, %rd28;
	shl.b64 	%rd31, %rd30, 2;
	add.s64 	%rd32, %rd4, %rd31;
	st.global.u32 	[%rd32+-4], %r138;
	ld.global.u32 	%r139, [%rd27];
	div.s32 	%r140, %r531, %r139;
	add.s32 	%r141, %r535, 2;
	mul.wide.u32 	%rd33, %r141, 4;
	add.s64 	%rd34, %rd1, %rd33;
	ld.global.u32 	%r142, [%rd34];
	rem.s32 	%r143, %r140, %r142;
	st.global.u32 	[%rd32+-8], %r143;
	ld.global.u32 	%r144, [%rd34];
	div.s32 	%r145, %r140, %r144;
	add.s32 	%r146, %r535, 1;
	mul.wide.u32 	%rd35, %r146, 4;
	add.s64 	%rd36, %rd1, %rd35;
	ld.global.u32 	%r147, [%rd36];
	rem.s32 	%r148, %r145, %r147;
	st.global.u32 	[%rd32+-12], %r148;
	ld.global.u32 	%r149, [%rd36];
	div.s32 	%r150, %r145, %r149;
	add.s32 	%r151, %r535, -4;
	mul.wide.u32 	%rd37, %r535, 4;
	add.s64 	%rd38, %rd1, %rd37;
	ld.global.u32 	%r152, [%rd38];
	rem.s32 	%r153, %r150, %r152;
	st.global.u32 	[%rd32+-16], %r153;
	ld.global.u32 	%r154, [%rd38];
	div.s32 	%r155, %r150, %r154;
	add.s32 	%r156, %r535, -1;
	mul.wide.u32 	%rd39, %r156, 4;
	add.s64 	%rd40, %rd1, %rd39;
	ld.global.u32 	%r157, [%rd40];
	rem.s32 	%r158, %r155, %r157;
	st.global.u32 	[%rd32+-20], %r158;
	ld.global.u32 	%r159, [%rd40];
	div.s32 	%r160, %r155, %r159;
	add.s32 	%r161, %r535, -2;
	mul.wide.u32 	%rd41, %r161, 4;
	add.s64 	%rd42, %rd1, %rd41;
	ld.global.u32 	%r162, [%rd42];
	rem.s32 	%r163, %r160, %r162;
	st.global.u32 	[%rd32+-24], %r163;
	ld.global.u32 	%r164, [%rd42];
	div.s32 	%r165, %r160, %r164;
	add.s32 	%r166, %r535, -3;
	mul.wide.u32 	%rd43, %r166, 4;
	add.s64 	%rd44, %rd1, %rd43;
	ld.global.u32 	%r167, [%rd44];
	rem.s32 	%r168, %r165, %r167;
	st.global.u32 	[%rd32+-28], %r168;
	ld.global.u32 	%r169, [%rd44];
	div.s32 	%r170, %r165, %r169;
	mul.wide.u32 	%rd45, %r151, 4;
	add.s64 	%rd46, %rd1, %rd45;
	ld.global.u32 	%r171, [%rd46];
	rem.s32 	%r172, %r170, %r171;
	st.global.u32 	[%rd32+-32], %r172;
	ld.global.u32 	%r173, [%rd46];
	div.s32 	%r531, %r170, %r173;
	add.s32 	%r535, %r535, -8;
	add.s32 	%r534, %r534, 8;
	setp.eq.s32 	%p4, %r534, 0;
	@%p4 bra 	$L__BB2_5;
	bra.uni 	$L__BB2_4;
$L__BB2_5:
	add.s32 	%r530, %r535, 4;
$L__BB2_6:
	setp.eq.s32 	%p5, %r4, 0;
	@%p5 bra 	$L__BB2_14;
	and.b32  	%r10, %r130, 3;
	setp.lt.u32 	%p6, %r4, 4;
	@%p6 bra 	$L__BB2_9;
	add.s32 	%r174, %r530, -1;
	mul.wide.u32 	%rd47, %r174, 4;
	add.s64 	%rd48, %rd1, %rd47;
	ld.global.u32 	%r175, [%rd48];
	rem.s32 	%r176, %r531, %r175;
	cvt.s64.s32 	%rd49, %r2;
	cvt.s64.s32 	%rd50, %r530;
	add.s64 	%rd51, %rd50, %rd49;
	shl.b64 	%rd52, %rd51, 2;
	add.s64 	%rd53, %rd4, %rd52;
	st.global.u32 	[%rd53+-4], %r176;
	ld.global.u32 	%r177, [%rd48];
	div.s32 	%r178, %r531, %r177;
	add.s32 	%r179, %r530, -2;
	mul.wide.u32 	%rd54, %r179, 4;
	add.s64 	%rd55, %rd1, %rd54;
	ld.global.u32 	%r180, [%rd55];
	rem.s32 	%r181, %r178, %r180;
	st.global.u32 	[%rd53+-8], %r181;
	ld.global.u32 	%r182, [%rd55];
	div.s32 	%r183, %r178, %r182;
	add.s32 	%r184, %r530, -3;
	mul.wide.u32 	%rd56, %r184, 4;
	add.s64 	%rd57, %rd1, %rd56;
	ld.global.u32 	%r185, [%rd57];
	rem.s32 	%r186, %r183, %r185;
	st.global.u32 	[%rd53+-12], %r186;
	ld.global.u32 	%r187, [%rd57];
	div.s32 	%r188, %r183, %r187;
	add.s32 	%r530, %r530, -4;
	mul.wide.u32 	%rd58, %r530, 4;
	add.s64 	%rd59, %rd1, %rd58;
	ld.global.u32 	%r189, [%rd59];
	rem.s32 	%r190, %r188, %r189;
	st.global.u32 	[%rd53+-16], %r190;
	ld.global.u32 	%r191, [%rd59];
	div.s32 	%r531, %r188, %r191;
$L__BB2_9:
	setp.eq.s32 	%p7, %r10, 0;
	@%p7 bra 	$L__BB2_14;
	setp.eq.s32 	%p8, %r10, 1;
	@%p8 bra 	$L__BB2_12;
	add.s32 	%r192, %r530, -1;
	mul.wide.u32 	%rd60, %r192, 4;
	add.s64 	%rd61, %rd1, %rd60;
	ld.global.u32 	%r193, [%rd61];
	rem.s32 	%r194, %r531, %r193;
	cvt.s64.s32 	%rd62, %r2;
	cvt.s64.s32 	%rd63, %r530;
	add.s64 	%rd64, %rd63, %rd62;
	shl.b64 	%rd65, %rd64, 2;
	add.s64 	%rd66, %rd4, %rd65;
	st.global.u32 	[%rd66+-4], %r194;
	ld.global.u32 	%r195, [%rd61];
	div.s32 	%r196, %r531, %r195;
	add.s32 	%r530, %r530, -2;
	mul.wide.u32 	%rd67, %r530, 4;
	add.s64 	%rd68, %rd1, %rd67;
	ld.global.u32 	%r197, [%rd68];
	rem.s32 	%r198, %r196, %r197;
	st.global.u32 	[%rd66+-8], %r198;
	ld.global.u32 	%r199, [%rd68];
	div.s32 	%r531, %r196, %r199;
$L__BB2_12:
	and.b32  	%r200, %r130, 1;
	setp.eq.b32 	%p9, %r200, 1;
	not.pred 	%p10, %p9;
	@%p10 bra 	$L__BB2_14;
	add.s32 	%r201, %r530, -1;
	mul.wide.u32 	%rd69, %r201, 4;
	add.s64 	%rd70, %rd1, %rd69;
	ld.global.u32 	%r202, [%rd70];
	rem.s32 	%r203, %r531, %r202;
	cvt.s64.s32 	%rd71, %r2;
	cvt.s64.s32 	%rd72, %r530;
	add.s64 	%rd73, %rd72, %rd71;
	shl.b64 	%rd74, %rd73, 2;
	add.s64 	%rd75, %rd4, %rd74;
	st.global.u32 	[%rd75+-4], %r203;
$L__BB2_14:
	and.b32  	%r19, %r130, 15;
	setp.lt.u32 	%p11, %r3, 15;
	mov.b32 	%r539, 0;
	@%p11 bra 	$L__BB2_17;
	and.b32  	%r539, %r130, 2147483632;
	neg.s32 	%r538, %r539;
	add.s64 	%rd7, %rd5, 32;
	mov.u32 	%r537, %r2;
$L__BB2_16:
	.pragma "nounroll";
	mul.wide.s32 	%rd76, %r537, 4;
	add.s64 	%rd77, %rd4, %rd76;
	add.s64 	%rd78, %rd7, %rd76;
	ld.global.u32 	%r205, [%rd77];
	st.global.u32 	[%rd78+-32], %r205;
	ld.global.u32 	%r206, [%rd77+4];
	st.global.u32 	[%rd78+-28], %r206;
	ld.global.u32 	%r207, [%rd77+8];
	st.global.u32 	[%rd78+-24], %r207;
	ld.global.u32 	%r208, [%rd77+12];
	st.global.u32 	[%rd78+-20], %r208;
	ld.global.u32 	%r209, [%rd77+16];
	st.global.u32 	[%rd78+-16], %r209;
	ld.global.u32 	%r210, [%rd77+20];
	st.global.u32 	[%rd78+-12], %r210;
	ld.global.u32 	%r211, [%rd77+24];
	st.global.u32 	[%rd78+-8], %r211;
	ld.global.u32 	%r212, [%rd77+28];
	st.global.u32 	[%rd78+-4], %r212;
	ld.global.u32 	%r213, [%rd77+32];
	st.global.u32 	[%rd78], %r213;
	ld.global.u32 	%r214, [%rd77+36];
	st.global.u32 	[%rd78+4], %r214;
	ld.global.u32 	%r215, [%rd77+40];
	st.global.u32 	[%rd78+8], %r215;
	ld.global.u32 	%r216, [%rd77+44];
	st.global.u32 	[%rd78+12], %r216;
	ld.global.u32 	%r217, [%rd77+48];
	st.global.u32 	[%rd78+16], %r217;
	ld.global.u32 	%r218, [%rd77+52];
	st.global.u32 	[%rd78+20], %r218;
	ld.global.u32 	%r219, [%rd77+56];
	st.global.u32 	[%rd78+24], %r219;
	ld.global.u32 	%r220, [%rd77+60];
	st.global.u32 	[%rd78+28], %r220;
	add.s32 	%r538, %r538, 16;
	add.s32 	%r537, %r537, 16;
	setp.ne.s32 	%p12, %r538, 0;
	@%p12 bra 	$L__BB2_16;
$L__BB2_17:
	setp.eq.s32 	%p13, %r19, 0;
	@%p13 bra 	$L__BB2_26;
	setp.lt.u32 	%p14, %r19, 8;
	@%p14 bra 	$L__BB2_20;
	add.s32 	%r221, %r539, %r2;
	mul.wide.s32 	%rd79, %r221, 4;
	add.s64 	%rd80, %rd4, %rd79;
	ld.global.u32 	%r222, [%rd80];
	add.s64 	%rd81, %rd5, %rd79;
	st.global.u32 	[%rd81], %r222;
	ld.global.u32 	%r223, [%rd80+4];
	st.global.u32 	[%rd81+4], %r223;
	ld.global.u32 	%r224, [%rd80+8];
	st.global.u32 	[%rd81+8], %r224;
	ld.global.u32 	%r225, [%rd80+12];
	st.global.u32 	[%rd81+12], %r225;
	ld.global.u32 	%r226, [%rd80+16];
	st.global.u32 	[%rd81+16], %r226;
	ld.global.u32 	%r227, [%rd80+20];
	st.global.u32 	[%rd81+20], %r227;
	ld.global.u32 	%r228, [%rd80+24];
	st.global.u32 	[%rd81+24], %r228;
	ld.global.u32 	%r229, [%rd80+28];
	st.global.u32 	[%rd81+28], %r229;
	add.s32 	%r539, %r539, 8;
$L__BB2_20:
	setp.eq.s32 	%p15, %r4, 0;
	@%p15 bra 	$L__BB2_26;
	and.b32  	%r35, %r130, 3;
	setp.lt.u32 	%p16, %r4, 4;
	@%p16 bra 	$L__BB2_23;
	add.s32 	%r230, %r539, %r2;
	mul.wide.s32 	%rd82, %r230, 4;
	add.s64 	%rd83, %rd4, %rd82;
	ld.global.u32 	%r231, [%rd83];
	add.s64 	%rd84, %rd5, %rd82;
	st.global.u32 	[%rd84], %r231;
	ld.global.u32 	%r232, [%rd83+4];
	st.global.u32 	[%rd84+4], %r232;
	ld.global.u32 	%r233, [%rd83+8];
	st.global.u32 	[%rd84+8], %r233;
	ld.global.u32 	%r234, [%rd83+12];
	st.global.u32 	[%rd84+12], %r234;
	add.s32 	%r539, %r539, 4;
$L__BB2_23:
	setp.eq.s32 	%p17, %r35, 0;
	@%p17 bra 	$L__BB2_26;
	add.s32 	%r543, %r539, %r2;
	neg.s32 	%r542, %r35;
$L__BB2_25:
	.pragma "nounroll";
	mul.wide.s32 	%rd85, %r543, 4;
	add.s64 	%rd86, %rd5, %rd85;
	add.s64 	%rd87, %rd4, %rd85;
	ld.global.u32 	%r235, [%rd87];
	st.global.u32 	[%rd86], %r235;
	add.s32 	%r543, %r543, 1;
	add.s32 	%r542, %r542, 1;
	setp.ne.s32 	%p18, %r542, 0;
	@%p18 bra 	$L__BB2_25;
$L__BB2_26:
	setp.lt.s32 	%p19, %r130, 1;
	add.s32 	%r44, %r2, %r129;
	mul.wide.s32 	%rd89, %r44, 4;
	add.s64 	%rd8, %rd5, %rd89;
	mov.b32 	%r236, 0;
	st.global.u32 	[%rd8], %r236;
	mov.b64 	%rd256, 0;
	@%p19 bra 	$L__BB2_41;
	add.s32 	%r240, %r130, -1;
	and.b32  	%r45, %r130, 15;
	setp.lt.u32 	%p20, %r240, 15;
	mov.b32 	%r564, 0;
	mov.b32 	%r554, 1;
	mov.u32 	%r553, %r130;
	@%p20 bra 	$L__BB2_31;
	add.s32 	%r545, %r130, -8;
	and.b32  	%r243, %r130, 2147483632;
	neg.s32 	%r544, %r243;
	mov.b32 	%r564, 0;
	mov.b32 	%r554, 1;
	cvt.s64.s32 	%rd90, %r2;
$L__BB2_29:
	.pragma "nounroll";
	add.s32 	%r244, %r545, 8;
	add.s32 	%r245, %r545, 7;
	cvt.s64.s32 	%rd91, %r244;
	add.s64 	%rd92, %rd91, %rd90;
	shl.b64 	%rd93, %rd92, 2;
	add.s64 	%rd94, %rd5, %rd93;
	ld.global.u32 	%r246, [%rd94+-4];
	mad.lo.s32 	%r247, %r246, %r554, %r564;
	mul.wide.u32 	%rd95, %r245, 4;
	add.s64 	%rd96, %rd1, %rd95;
	ld.global.u32 	%r248, [%rd96];
	mul.lo.s32 	%r249, %r248, %r554;
	add.s32 	%r250, %r545, 6;
	ld.global.u32 	%r251, [%rd94+-8];
	mad.lo.s32 	%r252, %r251, %r249, %r247;
	mul.wide.u32 	%rd97, %r250, 4;
	add.s64 	%rd98, %rd1, %rd97;
	ld.global.u32 	%r253, [%rd98];
	mul.lo.s32 	%r254, %r253, %r249;
	add.s32 	%r255, %r545, 5;
	ld.global.u32 	%r256, [%rd94+-12];
	mad.lo.s32 	%r257, %r256, %r254, %r252;
	mul.wide.u32 	%rd99, %r255, 4;
	add.s64 	%rd100, %rd1, %rd99;
	ld.global.u32 	%r258, [%rd100];
	mul.lo.s32 	%r259, %r258, %r254;
	add.s32 	%r260, %r545, 4;
	ld.global.u32 	%r261, [%rd94+-16];
	mad.lo.s32 	%r262, %r261, %r259, %r257;
	mul.wide.u32 	%rd101, %r260, 4;
	add.s64 	%rd102, %rd1, %rd101;
	ld.global.u32 	%r263, [%rd102];
	mul.lo.s32 	%r264, %r263, %r259;
	add.s32 	%r265, %r545, 3;
	ld.global.u32 	%r266, [%rd94+-20];
	mad.lo.s32 	%r267, %r266, %r264, %r262;
	mul.wide.u32 	%rd103, %r265, 4;
	add.s64 	%rd104, %rd1, %rd103;
	ld.global.u32 	%r268, [%rd104];
	mul.lo.s32 	%r269, %r268, %r264;
	add.s32 	%r270, %r545, 2;
	ld.global.u32 	%r271, [%rd94+-24];
	mad.lo.s32 	%r272, %r271, %r269, %r267;
	mul.wide.u32 	%rd105, %r270, 4;
	add.s64 	%rd106, %rd1, %rd105;
	ld.global.u32 	%r273, [%rd106];
	mul.lo.s32 	%r274, %r273, %r269;
	add.s32 	%r275, %r545, 1;
	ld.global.u32 	%r276, [%rd94+-28];
	mad.lo.s32 	%r277, %r276, %r274, %r272;
	mul.wide.u32 	%rd107, %r275, 4;
	add.s64 	%rd108, %rd1, %rd107;
	ld.global.u32 	%r278, [%rd108];
	mul.lo.s32 	%r279, %r278, %r274;
	add.s32 	%r280, %r545, -8;
	ld.global.u32 	%r281, [%rd94+-32];
	mad.lo.s32 	%r282, %r281, %r279, %r277;
	mul.wide.u32 	%rd109, %r545, 4;
	add.s64 	%rd110, %rd1, %rd109;
	ld.global.u32 	%r283, [%rd110];
	mul.lo.s32 	%r284, %r283, %r279;
	add.s32 	%r285, %r545, -1;
	ld.global.u32 	%r286, [%rd94+-36];
	mad.lo.s32 	%r287, %r286, %r284, %r282;
	mul.wide.u32 	%rd111, %r285, 4;
	add.s64 	%rd112, %rd1, %rd111;
	ld.global.u32 	%r288, [%rd112];
	mul.lo.s32 	%r289, %r288, %r284;
	add.s32 	%r290, %r545, -2;
	ld.global.u32 	%r291, [%rd94+-40];
	mad.lo.s32 	%r292, %r291, %r289, %r287;
	mul.wide.u32 	%rd113, %r290, 4;
	add.s64 	%rd114, %rd1, %rd113;
	ld.global.u32 	%r293, [%rd114];
	mul.lo.s32 	%r294, %r293, %r289;
	add.s32 	%r295, %r545, -3;
	ld.global.u32 	%r296, [%rd94+-44];
	mad.lo.s32 	%r297, %r296, %r294, %r292;
	mul.wide.u32 	%rd115, %r295, 4;
	add.s64 	%rd116, %rd1, %rd115;
	ld.global.u32 	%r298, [%rd116];
	mul.lo.s32 	%r299, %r298, %r294;
	add.s32 	%r300, %r545, -4;
	ld.global.u32 	%r301, [%rd94+-48];
	mad.lo.s32 	%r302, %r301, %r299, %r297;
	mul.wide.u32 	%rd117, %r300, 4;
	add.s64 	%rd118, %rd1, %rd117;
	ld.global.u32 	%r303, [%rd118];
	mul.lo.s32 	%r304, %r303, %r299;
	add.s32 	%r305, %r545, -5;
	ld.global.u32 	%r306, [%rd94+-52];
	mad.lo.s32 	%r307, %r306, %r304, %r302;
	mul.wide.u32 	%rd119, %r305, 4;
	add.s64 	%rd120, %rd1, %rd119;
	ld.global.u32 	%r308, [%rd120];
	mul.lo.s32 	%r309, %r308, %r304;
	add.s32 	%r310, %r545, -6;
	ld.global.u32 	%r311, [%rd94+-56];
	mad.lo.s32 	%r312, %r311, %r309, %r307;
	mul.wide.u32 	%rd121, %r310, 4;
	add.s64 	%rd122, %rd1, %rd121;
	ld.global.u32 	%r313, [%rd122];
	mul.lo.s32 	%r314, %r313, %r309;
	add.s32 	%r315, %r545, -7;
	ld.global.u32 	%r316, [%rd94+-60];
	mad.lo.s32 	%r317, %r316, %r314, %r312;
	mul.wide.u32 	%rd123, %r315, 4;
	add.s64 	%rd124, %rd1, %rd123;
	ld.global.u32 	%r318, [%rd124];
	mul.lo.s32 	%r319, %r318, %r314;
	ld.global.u32 	%r320, [%rd94+-64];
	mad.lo.s32 	%r564, %r320, %r319, %r317;
	mul.wide.u32 	%rd125, %r280, 4;
	add.s64 	%rd126, %rd1, %rd125;
	ld.global.u32 	%r321, [%rd126];
	mul.lo.s32 	%r554, %r321, %r319;
	add.s32 	%r545, %r545, -16;
	add.s32 	%r544, %r544, 16;
	setp.ne.s32 	%p21, %r544, 0;
	@%p21 bra 	$L__BB2_29;
	add.s32 	%r553, %r545, 8;
$L__BB2_31:
	setp.eq.s32 	%p22, %r45, 0;
	@%p22 bra 	$L__BB2_40;
	and.b32  	%r61, %r130, 7;
	setp.lt.u32 	%p23, %r45, 8;
	@%p23 bra 	$L__BB2_34;
	add.s32 	%r323, %r553, -1;
	cvt.s64.s32 	%rd127, %r2;
	cvt.s64.s32 	%rd128, %r553;
	add.s64 	%rd129, %rd128, %rd127;
	shl.b64 	%rd130, %rd129, 2;
	add.s64 	%rd131, %rd5, %rd130;
	ld.global.u32 	%r324, [%rd131+-4];
	mad.lo.s32 	%r325, %r324, %r554, %r564;
	mul.wide.u32 	%rd132, %r323, 4;
	add.s64 	%rd133, %rd1, %rd132;
	ld.global.u32 	%r326, [%rd133];
	mul.lo.s32 	%r327, %r326, %r554;
	add.s32 	%r328, %r553, -2;
	ld.global.u32 	%r329, [%rd131+-8];
	mad.lo.s32 	%r330, %r329, %r327, %r325;
	mul.wide.u32 	%rd134, %r328, 4;
	add.s64 	%rd135, %rd1, %rd134;
	ld.global.u32 	%r331, [%rd135];
	mul.lo.s32 	%r332, %r331, %r327;
	add.s32 	%r333, %r553, -3;
	ld.global.u32 	%r334, [%rd131+-12];
	mad.lo.s32 	%r335, %r334, %r332, %r330;
	mul.wide.u32 	%rd136, %r333, 4;
	add.s64 	%rd137, %rd1, %rd136;
	ld.global.u32 	%r336, [%rd137];
	mul.lo.s32 	%r337, %r336, %r332;
	add.s32 	%r338, %r553, -4;
	ld.global.u32 	%r339, [%rd131+-16];
	mad.lo.s32 	%r340, %r339, %r337, %r335;
	mul.wide.u32 	%rd138, %r338, 4;
	add.s64 	%rd139, %rd1, %rd138;
	ld.global.u32 	%r341, [%rd139];
	mul.lo.s32 	%r342, %r341, %r337;
	add.s32 	%r343, %r553, -5;
	ld.global.u32 	%r344, [%rd131+-20];
	mad.lo.s32 	%r345, %r344, %r342, %r340;
	mul.wide.u32 	%rd140, %r343, 4;
	add.s64 	%rd141, %rd1, %rd140;
	ld.global.u32 	%r346, [%rd141];
	mul.lo.s32 	%r347, %r346, %r342;
	add.s32 	%r348, %r553, -6;
	ld.global.u32 	%r349, [%rd131+-24];
	mad.lo.s32 	%r350, %r349, %r347, %r345;
	mul.wide.u32 	%rd142, %r348, 4;
	add.s64 	%rd143, %rd1, %rd142;
	ld.global.u32 	%r351, [%rd143];
	mul.lo.s32 	%r352, %r351, %r347;
	add.s32 	%r353, %r553, -7;
	ld.global.u32 	%r354, [%rd131+-28];
	mad.lo.s32 	%r355, %r354, %r352, %r350;
	mul.wide.u32 	%rd144, %r353, 4;
	add.s64 	%rd145, %rd1, %rd144;
	ld.global.u32 	%r356, [%rd145];
	mul.lo.s32 	%r357, %r356, %r352;
	add.s32 	%r553, %r553, -8;
	ld.global.u32 	%r358, [%rd131+-32];
	mad.lo.s32 	%r564, %r358, %r357, %r355;
	mul.wide.u32 	%rd146, %r553, 4;
	add.s64 	%rd147, %rd1, %rd146;
	ld.global.u32 	%r359, [%rd147];
	mul.lo.s32 	%r554, %r359, %r357;
$L__BB2_34:
	setp.eq.s32 	%p24, %r61, 0;
	@%p24 bra 	$L__BB2_40;
	and.b32  	%r69, %r130, 3;
	setp.lt.u32 	%p25, %r61, 4;
	@%p25 bra 	$L__BB2_37;
	add.s32 	%r361, %r553, -1;
	cvt.s64.s32 	%rd148, %r2;
	cvt.s64.s32 	%rd149, %r553;
	add.s64 	%rd150, %rd149, %rd148;
	shl.b64 	%rd151, %rd150, 2;
	add.s64 	%rd152, %rd5, %rd151;
	ld.global.u32 	%r362, [%rd152+-4];
	mad.lo.s32 	%r363, %r362, %r554, %r564;
	mul.wide.u32 	%rd153, %r361, 4;
	add.s64 	%rd154, %rd1, %rd153;
	ld.global.u32 	%r364, [%rd154];
	mul.lo.s32 	%r365, %r364, %r554;
	add.s32 	%r366, %r553, -2;
	ld.global.u32 	%r367, [%rd152+-8];
	mad.lo.s32 	%r368, %r367, %r365, %r363;
	mul.wide.u32 	%rd155, %r366, 4;
	add.s64 	%rd156, %rd1, %rd155;
	ld.global.u32 	%r369, [%rd156];
	mul.lo.s32 	%r370, %r369, %r365;
	add.s32 	%r371, %r553, -3;
	ld.global.u32 	%r372, [%rd152+-12];
	mad.lo.s32 	%r373, %r372, %r370, %r368;
	mul.wide.u32 	%rd157, %r371, 4;
	add.s64 	%rd158, %rd1, %rd157;
	ld.global.u32 	%r374, [%rd158];
	mul.lo.s32 	%r375, %r374, %r370;
	add.s32 	%r553, %r553, -4;
	ld.global.u32 	%r376, [%rd152+-16];
	mad.lo.s32 	%r564, %r376, %r375, %r373;
	mul.wide.u32 	%rd159, %r553, 4;
	add.s64 	%rd160, %rd1, %rd159;
	ld.global.u32 	%r377, [%rd160];
	mul.lo.s32 	%r554, %r377, %r375;
$L__BB2_37:
	setp.eq.s32 	%p26, %r69, 0;
	@%p26 bra 	$L__BB2_40;
	add.s64 	%rd9, %rd5, -4;
	cvt.s64.s32 	%rd10, %r2;
	neg.s32 	%r560, %r69;
$L__BB2_39:
	.pragma "nounroll";
	cvt.s64.s32 	%rd161, %r553;
	add.s64 	%rd162, %rd10, %rd161;
	shl.b64 	%rd163, %rd162, 2;
	add.s64 	%rd164, %rd9, %rd163;
	add.s32 	%r553, %r553, -1;
	ld.global.u32 	%r378, [%rd164];
	mad.lo.s32 	%r564, %r378, %r554, %r564;
	mul.wide.u32 	%rd165, %r553, 4;
	add.s64 	%rd166, %rd1, %rd165;
	ld.global.u32 	%r379, [%rd166];
	mul.lo.s32 	%r554, %r379, %r554;
	add.s32 	%r560, %r560, 1;
	setp.ne.s32 	%p27, %r560, 0;
	@%p27 bra 	$L__BB2_39;
$L__BB2_40:
	cvt.s64.s32 	%rd256, %r564;
$L__BB2_41:
	setp.lt.s32 	%p28, %r130, 1;
	cvta.to.global.u64 	%rd168, %rd19;
	shl.b64 	%rd169, %rd6, 4;
	add.s64 	%rd13, %rd168, %rd169;
	mul.wide.s32 	%rd170, %r44, 4;
	add.s64 	%rd14, %rd4, %rd170;
	ld.global.u32 	%r380, [%rd14];
	shl.b32 	%r381, %r380, 1;
	mul.wide.s32 	%rd171, %r381, 16;
	add.s64 	%rd172, %rd3, %rd171;
	ld.global.v2.f64 	{%fd1, %fd2}, [%rd172];
	shl.b64 	%rd173, %rd256, 4;
	add.s64 	%rd174, %rd2, %rd173;
	ld.global.v2.f64 	{%fd3, %fd4}, [%rd174];
	mul.f64 	%fd5, %fd1, %fd3;
	mul.f64 	%fd6, %fd2, %fd4;
	sub.f64 	%fd7, %fd5, %fd6;
	mul.f64 	%fd8, %fd1, %fd4;
	fma.rn.f64 	%fd9, %fd2, %fd3, %fd8;
	atom.global.add.f64 	%fd10, [%rd13], %fd7;
	atom.global.add.f64 	%fd11, [%rd13+8], %fd9;
	mov.b32 	%r382, 1;
	st.global.u32 	[%rd8], %r382;
	mov.b64 	%rd257, 0;
	@%p28 bra 	$L__BB2_56;
	add.s32 	%r386, %r130, -1;
	and.b32  	%r87, %r130, 15;
	setp.lt.u32 	%p29, %r386, 15;
	mov.b32 	%r585, 0;
	mov.b32 	%r575, 1;
	mov.u32 	%r574, %r130;
	@%p29 bra 	$L__BB2_46;
	add.s32 	%r566, %r130, -8;
	and.b32  	%r389, %r130, 2147483632;
	neg.s32 	%r565, %r389;
	mov.b32 	%r585, 0;
	mov.b32 	%r575, 1;
	cvt.s64.s32 	%rd175, %r2;
$L__BB2_44:
	.pragma "nounroll";
	add.s32 	%r390, %r566, 8;
	add.s32 	%r391, %r566, 7;
	cvt.s64.s32 	%rd176, %r390;
	add.s64 	%rd177, %rd176, %rd175;
	shl.b64 	%rd178, %rd177, 2;
	add.s64 	%rd179, %rd5, %rd178;
	ld.global.u32 	%r392, [%rd179+-4];
	mad.lo.s32 	%r393, %r392, %r575, %r585;
	mul.wide.u32 	%rd180, %r391, 4;
	add.s64 	%rd181, %rd1, %rd180;
	ld.global.u32 	%r394, [%rd181];
	mul.lo.s32 	%r395, %r394, %r575;
	add.s32 	%r396, %r566, 6;
	ld.global.u32 	%r397, [%rd179+-8];
	mad.lo.s32 	%r398, %r397, %r395, %r393;
	mul.wide.u32 	%rd182, %r396, 4;
	add.s64 	%rd183, %rd1, %rd182;
	ld.global.u32 	%r399, [%rd183];
	mul.lo.s32 	%r400, %r399, %r395;
	add.s32 	%r401, %r566, 5;
	ld.global.u32 	%r402, [%rd179+-12];
	mad.lo.s32 	%r403, %r402, %r400, %r398;
	mul.wide.u32 	%rd184, %r401, 4;
	add.s64 	%rd185, %rd1, %rd184;
	ld.global.u32 	%r404, [%rd185];
	mul.lo.s32 	%r405, %r404, %r400;
	add.s32 	%r406, %r566, 4;
	ld.global.u32 	%r407, [%rd179+-16];
	mad.lo.s32 	%r408, %r407, %r405, %r403;
	mul.wide.u32 	%rd186, %r406, 4;
	add.s64 	%rd187, %rd1, %rd186;
	ld.global.u32 	%r409, [%rd187];
	mul.lo.s32 	%r410, %r409, %r405;
	add.s32 	%r411, %r566, 3;
	ld.global.u32 	%r412, [%rd179+-20];
	mad.lo.s32 	%r413, %r412, %r410, %r408;
	mul.wide.u32 	%rd188, %r411, 4;
	add.s64 	%rd189, %rd1, %rd188;
	ld.global.u32 	%r414, [%rd189];
	mul.lo.s32 	%r415, %r414, %r410;
	add.s32 	%r416, %r566, 2;
	ld.global.u32 	%r417, [%rd179+-24];
	mad.lo.s32 	%r418, %r417, %r415, %r413;
	mul.wide.u32 	%rd190, %r416, 4;
	add.s64 	%rd191, %rd1, %rd190;
	ld.global.u32 	%r419, [%rd191];
	mul.lo.s32 	%r420, %r419, %r415;
	add.s32 	%r421, %r566, 1;
	ld.global.u32 	%r422, [%rd179+-28];
	mad.lo.s32 	%r423, %r422, %r420, %r418;
	mul.wide.u32 	%rd192, %r421, 4;
	add.s64 	%rd193, %rd1, %rd192;
	ld.global.u32 	%r424, [%rd193];
	mul.lo.s32 	%r425, %r424, %r420;
	add.s32 	%r426, %r566, -8;
	ld.global.u32 	%r427, [%rd179+-32];
	mad.lo.s32 	%r428, %r427, %r425, %r423;
	mul.wide.u32 	%rd194, %r566, 4;
	add.s64 	%rd195, %rd1, %rd194;
	ld.global.u32 	%r429, [%rd195];
	mul.lo.s32 	%r430, %r429, %r425;
	add.s32 	%r431, %r566, -1;
	ld.global.u32 	%r432, [%rd179+-36];
	mad.lo.s32 	%r433, %r432, %r430, %r428;
	mul.wide.u32 	%rd196, %r431, 4;
	add.s64 	%rd197, %rd1, %rd196;
	ld.global.u32 	%r434, [%rd197];
	mul.lo.s32 	%r435, %r434, %r430;
	add.s32 	%r436, %r566, -2;
	ld.global.u32 	%r437, [%rd179+-40];
	mad.lo.s32 	%r438, %r437, %r435, %r433;
	mul.wide.u32 	%rd198, %r436, 4;
	add.s64 	%rd199, %rd1, %rd198;
	ld.global.u32 	%r439, [%rd199];
	mul.lo.s32 	%r440, %r439, %r435;
	add.s32 	%r441, %r566, -3;
	ld.global.u32 	%r442, [%rd179+-44];
	mad.lo.s32 	%r443, %r442, %r440, %r438;
	mul.wide.u32 	%rd200, %r441, 4;
	add.s64 	%rd201, %rd1, %rd200;
	ld.global.u32 	%r444, [%rd201];
	mul.lo.s32 	%r445, %r444, %r440;
	add.s32 	%r446, %r566, -4;
	ld.global.u32 	%r447, [%rd179+-48];
	mad.lo.s32 	%r448, %r447, %r445, %r443;
	mul.wide.u32 	%rd202, %r446, 4;
	add.s64 	%rd203, %rd1, %rd202;
	ld.global.u32 	%r449, [%rd203];
	mul.lo.s32 	%r450, %r449, %r445;
	add.s32 	%r451, %r566, -5;
	ld.global.u32 	%r452, [%rd179+-52];
	mad.lo.s32 	%r453, %r452, %r450, %r448;
	mul.wide.u32 	%rd204, %r451, 4;
	add.s64 	%rd205, %rd1, %rd204;
	ld.global.u32 	%r454, [%rd205];
	mul.lo.s32 	%r455, %r454, %r450;
	add.s32 	%r456, %r566, -6;
	ld.global.u32 	%r457, [%rd179+-56];
	mad.lo.s32 	%r458, %r457, %r455, %r453;
	mul.wide.u32 	%rd206, %r456, 4;
	add.s64 	%rd207, %rd1, %rd206;
	ld.global.u32 	%r459, [%rd207];
	mul.lo.s32 	%r460, %r459, %r455;
	add.s32 	%r461, %r566, -7;
	ld.global.u32 	%r462, [%rd179+-60];
	mad.lo.s32 	%r463, %r462, %r460, %r458;
	mul.wide.u32 	%rd208, %r461, 4;
	add.s64 	%rd209, %rd1, %rd208;
	ld.global.u32 	%r464, [%rd209];
	mul.lo.s32 	%r465, %r464, %r460;
	ld.global.u32 	%r466, [%rd179+-64];
	mad.lo.s32 	%r585, %r466, %r465, %r463;
	mul.wide.u32 	%rd210, %r426, 4;
	add.s64 	%rd211, %rd1, %rd210;
	ld.global.u32 	%r467, [%rd211];
	mul.lo.s32 	%r575, %r467, %r465;
	add.s32 	%r566, %r566, -16;
	add.s32 	%r565, %r565, 16;
	setp.ne.s32 	%p30, %r565, 0;
	@%p30 bra 	$L__BB2_44;
	add.s32 	%r574, %r566, 8;
$L__BB2_46:
	setp.eq.s32 	%p31, %r87, 0;
	@%p31 bra 	$L__BB2_55;
	and.b32  	%r103, %r130, 7;
	setp.lt.u32 	%p32, %r87, 8;
	@%p32 bra 	$L__BB2_49;
	add.s32 	%r469, %r574, -1;
	cvt.s64.s32 	%rd212, %r2;
	cvt.s64.s32 	%rd213, %r574;
	add.s64 	%rd214, %rd213, %rd212;
	shl.b64 	%rd215, %rd214, 2;
	add.s64 	%rd216, %rd5, %rd215;
	ld.global.u32 	%r470, [%rd216+-4];
	mad.lo.s32 	%r471, %r470, %r575, %r585;
	mul.wide.u32 	%rd217, %r469, 4;
	add.s64 	%rd218, %rd1, %rd217;
	ld.global.u32 	%r472, [%rd218];
	mul.lo.s32 	%r473, %r472, %r575;
	add.s32 	%r474, %r574, -2;
	ld.global.u32 	%r475, [%rd216+-8];
	mad.lo.s32 	%r476, %r475, %r473, %r471;
	mul.wide.u32 	%rd219, %r474, 4;
	add.s64 	%rd220, %rd1, %rd219;
	ld.global.u32 	%r477, [%rd220];
	mul.lo.s32 	%r478, %r477, %r473;
	add.s32 	%r479, %r574, -3;
	ld.global.u32 	%r480, [%rd216+-12];
	mad.lo.s32 	%r481, %r480, %r478, %r476;
	mul.wide.u32 	%rd221, %r479, 4;
	add.s64 	%rd222, %rd1, %rd221;
	ld.global.u32 	%r482, [%rd222];
	mul.lo.s32 	%r483, %r482, %r478;
	add.s32 	%r484, %r574, -4;
	ld.global.u32 	%r485, [%rd216+-16];
	mad.lo.s32 	%r486, %r485, %r483, %r481;
	mul.wide.u32 	%rd223, %r484, 4;
	add.s64 	%rd224, %rd1, %rd223;
	ld.global.u32 	%r487, [%rd224];
	mul.lo.s32 	%r488, %r487, %r483;
	add.s32 	%r489, %r574, -5;
	ld.global.u32 	%r490, [%rd216+-20];
	mad.lo.s32 	%r491, %r490, %r488, %r486;
	mul.wide.u32 	%rd225, %r489, 4;
	add.s64 	%rd226, %rd1, %rd225;
	ld.global.u32 	%r492, [%rd226];
	mul.lo.s32 	%r493, %r492, %r488;
	add.s32 	%r494, %r574, -6;
	ld.global.u32 	%r495, [%rd216+-24];
	mad.lo.s32 	%r496, %r495, %r493, %r491;
	mul.wide.u32 	%rd227, %r494, 4;
	add.s64 	%rd228, %rd1, %rd227;
	ld.global.u32 	%r497, [%rd228];
	mul.lo.s32 	%r498, %r497, %r493;
	add.s32 	%r499, %r574, -7;
	ld.global.u32 	%r500, [%rd216+-28];
	mad.lo.s32 	%r501, %r500, %r498, %r496;
	mul.wide.u32 	%rd229, %r499, 4;
	add.s64 	%rd230, %rd1, %rd229;
	ld.global.u32 	%r502, [%rd230];
	mul.lo.s32 	%r503, %r502, %r498;
	add.s32 	%r574, %r574, -8;
	ld.global.u32 	%r504, [%rd216+-32];
	mad.lo.s32 	%r585, %r504, %r503, %r501;
	mul.wide.u32 	%rd231, %r574, 4;
	add.s64 	%rd232, %rd1, %rd231;
	ld.global.u32 	%r505, [%rd232];
	mul.lo.s32 	%r575, %r505, %r503;
$L__BB2_49:
	setp.eq.s32 	%p33, %r103, 0;
	@%p33 bra 	$L__BB2_55;
	and.b32  	%r111, %r130, 3;
	setp.lt.u32 	%p34, %r103, 4;
	@%p34 bra 	$L__BB2_52;
	add.s32 	%r507, %r574, -1;
	cvt.s64.s32 	%rd233, %r2;
	cvt.s64.s32 	%rd234, %r574;
	add.s64 	%rd235, %rd234, %rd233;
	shl.b64 	%rd236, %rd235, 2;
	add.s64 	%rd237, %rd5, %rd236;
	ld.global.u32 	%r508, [%rd237+-4];
	mad.lo.s32 	%r509, %r508, %r575, %r585;
	mul.wide.u32 	%rd238, %r507, 4;
	add.s64 	%rd239, %rd1, %rd238;
	ld.global.u32 	%r510, [%rd239];
	mul.lo.s32 	%r511, %r510, %r575;
	add.s32 	%r512, %r574, -2;
	ld.global.u32 	%r513, [%rd237+-8];
	mad.lo.s32 	%r514, %r513, %r511, %r509;
	mul.wide.u32 	%rd240, %r512, 4;
	add.s64 	%rd241, %rd1, %rd240;
	ld.global.u32 	%r515, [%rd241];
	mul.lo.s32 	%r516, %r515, %r511;
	add.s32 	%r517, %r574, -3;
	ld.global.u32 	%r518, [%rd237+-12];
	mad.lo.s32 	%r519, %r518, %r516, %r514;
	mul.wide.u32 	%rd242, %r517, 4;
	add.s64 	%rd243, %rd1, %rd242;
	ld.global.u32 	%r520, [%rd243];
	mul.lo.s32 	%r521, %r520, %r516;
	add.s32 	%r574, %r574, -4;
	ld.global.u32 	%r522, [%rd237+-16];
	mad.lo.s32 	%r585, %r522, %r521, %r519;
	mul.wide.u32 	%rd244, %r574, 4;
	add.s64 	%rd245, %rd1, %rd244;
	ld.global.u32 	%r523, [%rd245];
	mul.lo.s32 	%r575, %r523, %r521;
$L__BB2_52:
	setp.eq.s32 	%p35, %r111, 0;
	@%p35 bra 	$L__BB2_55;
	add.s64 	%rd15, %rd5, -4;
	cvt.s64.s32 	%rd16, %r2;
	neg.s32 	%r581, %r111;
$L__BB2_54:
	.pragma "nounroll";
	cvt.s64.s32 	%rd246, %r574;
	add.s64 	%rd247, %rd16, %rd246;
	shl.b64 	%rd248, %rd247, 2;
	add.s64 	%rd249, %rd15, %rd248;
	add.s32 	%r574, %r574, -1;
	ld.global.u32 	%r524, [%rd249];
	mad.lo.s32 	%r585, %r524, %r575, %r585;
	mul.wide.u32 	%rd250, %r574, 4;
	add.s64 	%rd251, %rd1, %rd250;
	ld.global.u32 	%r525, [%rd251];
	mul.lo.s32 	%r575, %r525, %r575;
	add.s32 	%r581, %r581, 1;
	setp.ne.s32 	%p36, %r581, 0;
	@%p36 bra 	$L__BB2_54;
$L__BB2_55:
	cvt.s64.s32 	%rd257, %r585;
$L__BB2_56:
	ld.global.u32 	%r526, [%rd14];
	shl.b32 	%r527, %r526, 1;
	mul.wide.s32 	%rd252, %r527, 16;
	add.s64 	%rd253, %rd3, %rd252;
	ld.global.v2.f64 	{%fd12, %fd13}, [%rd253+16];
	shl.b64 	%rd254, %rd257, 4;
	add.s64 	%rd255, %rd2, %rd254;
	ld.global.v2.f64 	{%fd14, %fd15}, [%rd255];
	mul.f64 	%fd16, %fd12, %fd14;
	mul.f64 	%fd17, %fd13, %fd15;
	sub.f64 	%fd18, %fd16, %fd17;
	mul.f64 	%fd19, %fd12, %fd15;
	fma.rn.f64 	%fd20, %fd13, %fd14, %fd19;
	atom.global.add.f64 	%fd21, [%rd13], %fd18;
	atom.global.add.f64 	%fd22, [%rd13+8], %fd20;
$L__BB2_57:
	ret;

}
	// .globl	_Z14applyPhaseFlipP7double2x
.visible .entry _Z14applyPhaseFlipP7double2x(
	.param .u64 .ptr .align 1 _Z14applyPhaseFlipP7double2x_param_0,
	.param .u64 _Z14applyPhaseFlipP7double2x_param_1
)
{
	.reg .b64 	%rd<6>;
	.reg .b64 	%fd<8>;

	ld.param.u64 	%rd1, [_Z14applyPhaseFlipP7double2x_param_0];
	ld.param.u64 	%rd2, [_Z14applyPhaseFlipP7double2x_param_1];
	cvta.to.global.u64 	%rd3, %rd1;
	shl.b64 	%rd4, %rd2, 4;
	add.s64 	%rd5, %rd3, %rd4;
	ld.global.v2.f64 	{%fd1, %fd2}, [%rd5];
	neg.f64 	%fd3, %fd1;
	mul.f64 	%fd4, %fd2, 0d0000000000000000;
	sub.f64 	%fd5, %fd3, %fd4;
	mul.f64 	%fd6, %fd1, 0d0000000000000000;
	sub.f64 	%fd7, %fd6, %fd2;
	st.global.v2.f64 	[%rd5], {%fd5, %fd7};
	ret;

}


// ===== COMPILED SASS (sm_100) =====

	.target	sm_100

	.elftype	@"ET_EXEC"


//--------------------- .note.nv.tkinfo           --------------------------
	.section	.note.nv.tkinfo,"",@"SHT_NOTE"
	.sectionflags	@"SHF_NOTE_NV_TKINFO"
	.tkinfo
        /*0018*/ 	.word	0x00000002
        /*0030*/ 	.string	""
        /*0030*/ 	.string	"ptxas"
        /*0030*/ 	.string	"Cuda compilation tools, release 13.0, V13.0.88"
        /*0030*/ 	.string	"Build cuda_13.0.r13.0/compiler.36424714_0"
        /*0030*/ 	.string	"-arch sm_100 -m 64 "



//--------------------- .note.nv.cuinfo           --------------------------
	.section	.note.nv.cuinfo,"",@"SHT_NOTE"
	.sectionflags	@"SHF_NOTE_NV_CUINFO"
        /*0018*/ 	.short	0x0002
        /*001a*/ 	.short	0x0064
        /*001c*/ 	.short	0x0082
	.zero		2


//--------------------- .nv.info                  --------------------------
	.section	.nv.info,"",@"SHT_CUDA_INFO"
	.align	4


	//----- nvinfo : EIATTR_REGCOUNT
	.align		4
        /*0000*/ 	.byte	0x04, 0x2f
        /*0002*/ 	.short	(.L_1 - .L_0)
	.align		4
.L_0:
        /*0004*/ 	.word	index@(_Z12zeroOutStateP7double2x)
        /*0008*/ 	.word	0x00000006


	//----- nvinfo : EIATTR_FRAME_SIZE
	.align		4
.L_1:
        /*000c*/ 	.byte	0x04, 0x11
        /*000e*/ 	.short	(.L_3 - .L_2)
	.align		4
.L_2:
        /*0010*/ 	.word	index@(_Z12zeroOutStateP7double2x)
        /*0014*/ 	.word	0x00000000


	//----- nvinfo : EIATTR_REGCOUNT
	.align		4
.L_3:
        /*0018*/ 	.byte	0x04, 0x2f
        /*001a*/ 	.short	(.L_5 - .L_4)
	.align		4
.L_4:
        /*001c*/ 	.word	index@(_Z11updateStateP7double2S0_x)
        /*0020*/ 	.word	0x0000000a


	//----- nvinfo : EIATTR_FRAME_SIZE
	.align		4
.L_5:
        /*0024*/ 	.byte	0x04, 0x11
        /*0026*/ 	.short	(.L_7 - .L_6)
	.align		4
.L_6:
        /*0028*/ 	.word	index@(_Z11updateStateP7double2S0_x)
        /*002c*/ 	.word	0x00000000


	//----- nvinfo : EIATTR_REGCOUNT
	.align		4
.L_7:
        /*0030*/ 	.byte	0x04, 0x2f
        /*0032*/ 	.short	(.L_9 - .L_8)
	.align		4
.L_8:
        /*0034*/ 	.word	index@(_Z15contract_tensorPK7double2S1_iPS_PKiPiS5_ix)
        /*0038*/ 	.word	0x00000020


	//----- nvinfo : EIATTR_FRAME_SIZE
	.align		4
.L_9:
        /*003c*/ 	.byte	0x04, 0x11
        /*003e*/ 	.short	(.L_11 - .L_10)
	.align		4
.L_10:
        /*0040*/ 	.word	index@(_Z15contract_tensorPK7double2S1_iPS_PKiPiS5_ix)
        /*0044*/ 	.word	0x00000000


	//----- nvinfo : EIATTR_REGCOUNT
	.align		4
.L_11:
        /*0048*/ 	.byte	0x04, 0x2f
        /*004a*/ 	.short	(.L_13 - .L_12)
	.align		4
.L_12:
        /*004c*/ 	.word	index@(_Z14applyPhaseFlipP7double2x)
        /*0050*/ 	.word	0x0000000e


	//----- nvinfo : EIATTR_FRAME_SIZE
	.align		4
.L_13:
        /*0054*/ 	.byte	0x04, 0x11
        /*0056*/ 	.short	(.L_15 - .L_14)
	.align		4
.L_14:
        /*0058*/ 	.word	index@(_Z14applyPhaseFlipP7double2x)
        /*005c*/ 	.word	0x00000000


	//----- nvinfo : EIATTR_MIN_STACK_SIZE
	.align		4
.L_15:
        /*0060*/ 	.byte	0x04, 0x12
        /*0062*/ 	.short	(.L_17 - .L_16)
	.align		4
.L_16:
        /*0064*/ 	.word	index@(_Z14applyPhaseFlipP7double2x)
        /*0068*/ 	.word	0x00000000


	//----- nvinfo : EIATTR_MIN_STACK_SIZE
	.align		4
.L_17:
        /*006c*/ 	.byte	0x04, 0x12
        /*006e*/ 	.short	(.L_19 - .L_18)
	.align		4
.L_18:
        /*0070*/ 	.word	index@(_Z15contract_tensorPK7double2S1_iPS_PKiPiS5_ix)
        /*0074*/ 	.word	0x00000000


	//----- nvinfo : EIATTR_MIN_STACK_SIZE
	.align		4
.L_19:
        /*0078*/ 	.byte	0x04, 0x12
        /*007a*/ 	.short	(.L_21 - .L_20)
	.align		4
.L_20:
        /*007c*/ 	.word	index@(_Z11updateStateP7double2S0_x)
        /*0080*/ 	.word	0x00000000


	//----- nvinfo : EIATTR_MIN_STACK_SIZE
	.align		4
.L_21:
        /*0084*/ 	.byte	0x04, 0x12
        /*0086*/ 	.short	(.L_23 - .L_22)
	.align		4
.L_22:
        /*0088*/ 	.word	index@(_Z12zeroOutStateP7double2x)
        /*008c*/ 	.word	0x00000000
.L_23:


//--------------------- .nv.compat                --------------------------
	.section	.nv.compat,"",@"SHT_CUDA_COMPAT_INFO"
	.align	4
        /*0000*/ 	.byte	0x02, 0x09, 0x00, 0x00, 0x02, 0x02, 0x01, 0x00, 0x02, 0x05, 0x05, 0x00, 0x03, 0x07, 0x01, 0x01
        /*0010*/ 	.byte	0x02, 0x03, 0x00, 0x00, 0x02, 0x06, 0x01, 0x00, 0x04, 0x0b, 0x08, 0x00, 0x01, 0x00, 0x00, 0x00
        /*0020*/ 	.byte	0x00, 0x00, 0x00, 0x00


//--------------------- .nv.info._Z14applyPhaseFlipP7double2x --------------------------
	.section	.nv.info._Z14applyPhaseFlipP7double2x,"",@"SHT_CUDA_INFO"
	.sectionflags	@""
	.align	4


	//----- nvinfo : EIATTR_CUDA_API_VERSION
	.align		4
        /*0000*/ 	.byte	0x04, 0x37
        /*0002*/ 	.short	(.L_25 - .L_24)
.L_24:
        /*0004*/ 	.word	0x00000082


	//----- nvinfo : EIATTR_KPARAM_INFO
	.align		4
.L_25:
        /*0008*/ 	.byte	0x04, 0x17
        /*000a*/ 	.short	(.L_27 - .L_26)
.L_26:
        /*000c*/ 	.word	0x00000000
        /*0010*/ 	.short	0x0001
        /*0012*/ 	.short	0x0008
        /*0014*/ 	.byte	0x00, 0xf0, 0x21, 0x00


	//----- nvinfo : EIATTR_KPARAM_INFO
	.align		4
.L_27:
        /*0018*/ 	.byte	0x04, 0x17
        /*001a*/ 	.short	(.L_29 - .L_28)
.L_28:
        /*001c*/ 	.word	0x00000000
        /*0020*/ 	.short	0x0000
        /*0022*/ 	.short	0x0000
        /*0024*/ 	.byte	0x00, 0xf5, 0x21, 0x00


	//----- nvinfo : EIATTR_SPARSE_MMA_MASK
	.align		4
.L_29:
        /*0028*/ 	.byte	0x03, 0x50
        /*002a*/ 	.short	0x0000


	//----- nvinfo : EIATTR_MAXREG_COUNT
	.align		4
        /*002c*/ 	.byte	0x03, 0x1b
        /*002e*/ 	.short	0x00ff


	//----- nvinfo : EIATTR_MERCURY_ISA_VERSION
	.align		4
        /*0030*/ 	.byte	0x03, 0x5f
        /*0032*/ 	.short	0x0101


	//----- nvinfo : EIATTR_VRC_CTA_INIT_COUNT
	.align		4
        /*0034*/ 	.byte	0x02, 0x4a
	.zero		1
	.zero		1


	//----- nvinfo : EIATTR_EXIT_INSTR_OFFSETS
	.align		4
        /*0038*/ 	.byte	0x04, 0x1c
        /*003a*/ 	.short	(.L_31 - .L_30)


	//   ....[0]....
.L_30:
        /*003c*/ 	.word	0x000000b0


	//----- nvinfo : EIATTR_CBANK_PARAM_SIZE
	.align		4
.L_31:
        /*0040*/ 	.byte	0x03, 0x19
        /*0042*/ 	.short	0x0010


	//----- nvinfo : EIATTR_PARAM_CBANK
	.align		4
        /*0044*/ 	.byte	0x04, 0x0a
        /*0046*/ 	.short	(.L_33 - .L_32)
	.align		4
.L_32:
        /*0048*/ 	.word	index@(.nv.constant0._Z14applyPhaseFlipP7double2x)
        /*004c*/ 	.short	0x0380
        /*004e*/ 	.short	0x0010


	//----- nvinfo : EIATTR_SW_WAR
	.align		4
.L_33:
        /*0050*/ 	.byte	0x04, 0x36
        /*0052*/ 	.short	(.L_35 - .L_34)
.L_34:
        /*0054*/ 	.word	0x00000008
.L_35:


//--------------------- .nv.info._Z15contract_tensorPK7double2S1_iPS_PKiPiS5_ix --------------------------
	.section	.nv.info._Z15contract_tensorPK7double2S1_iPS_PKiPiS5_ix,"",@"SHT_CUDA_INFO"
	.sectionflags	@""
	.align	4


	//----- nvinfo : EIATTR_CUDA_API_VERSION
	.align		4
        /*0000*/ 	.byte	0x04, 0x37
        /*0002*/ 	.short	(.L_37 - .L_36)
.L_36:
        /*0004*/ 	.word	0x00000082


	//----- nvinfo : EIATTR_KPARAM_INFO
	.align		4
.L_37:
        /*0008*/ 	.byte	0x04, 0x17
        /*000a*/ 	.short	(.L_39 - .L_38)
.L_38:
        /*000c*/ 	.word	0x00000000
        /*0010*/ 	.short	0x0008
        /*0012*/ 	.short	0x0040
        /*0014*/ 	.byte	0x00, 0xf0, 0x21, 0x00


	//----- nvinfo : EIATTR_KPARAM_INFO
	.align		4
.L_39:
        /*0018*/ 	.byte	0x04, 0x17
        /*001a*/ 	.short	(.L_41 - .L_40)
.L_40:
        /*001c*/ 	.word	0x00000000
        /*0020*/ 	.short	0x0007
        /*0022*/ 	.short	0x0038
        /*0024*/ 	.byte	0x00, 0xf0, 0x11, 0x00


	//----- nvinfo : EIATTR_KPARAM_INFO
	.align		4
.L_41:
        /*0028*/ 	.byte	0x04, 0x17
        /*002a*/ 	.short	(.L_43 - .L_42)
.L_42:
        /*002c*/ 	.word	0x00000000
        /*0030*/ 	.short	0x0006
        /*0032*/ 	.short	0x0030
        /*0034*/ 	.byte	0x00, 0xf5, 0x21, 0x00


	//----- nvinfo : EIATTR_KPARAM_INFO
	.align		4
.L_43:
        /*0038*/ 	.byte	0x04, 0x17
        /*003a*/ 	.short	(.L_45 - .L_44)
.L_44:
        /*003c*/ 	.word	0x00000000
        /*0040*/ 	.short	0x0005
        /*0042*/ 	.short	0x0028
        /*0044*/ 	.byte	0x00, 0xf5, 0x21, 0x00


	//----- nvinfo : EIATTR_KPARAM_INFO
	.align		4
.L_45:
        /*0048*/ 	.byte	0x04, 0x17
        /*004a*/ 	.short	(.L_47 - .L_46)
.L_46:
        /*004c*/ 	.word	0x00000000
        /*0050*/ 	.short	0x0004
        /*0052*/ 	.short	0x0020
        /*0054*/ 	.byte	0x00, 0xf5, 0x21, 0x00


	//----- nvinfo : EIATTR_KPARAM_INFO
	.align		4
.L_47:
        /*0058*/ 	.byte	0x04, 0x17
        /*005a*/ 	.short	(.L_49 - .L_48)
.L_48:
        /*005c*/ 	.word	0x00000000
        /*0060*/ 	.short	0x0003
        /*0062*/ 	.short	0x0018
        /*0064*/ 	.byte	0x00, 0xf5, 0x21, 0x00


	//----- nvinfo : EIATTR_KPARAM_INFO
	.align		4
.L_49:
        /*0068*/ 	.byte	0x04, 0x17
        /*006a*/ 	.short	(.L_51 - .L_50)
.L_50:
        /*006c*/ 	.word	0x00000000
        /*0070*/ 	.short	0x0002
        /*0072*/ 	.short	0x0010
        /*0074*/ 	.byte	0x00, 0xf0, 0x11, 0x00


	//----- nvinfo : EIATTR_KPARAM_INFO
	.align		4
.L_51:
        /*0078*/ 	.byte	0x04, 0x17
        /*007a*/ 	.short	(.L_53 - .L_52)
.L_52:
        /*007c*/ 	.word	0x00000000
        /*0080*/ 	.short	0x0001
        /*0082*/ 	.short	0x0008
        /*0084*/ 	.byte	0x00, 0xf5, 0x21, 0x00


	//----- nvinfo : EIATTR_KPARAM_INFO
	.align		4
.L_53:
        /*0088*/ 	.byte	0x04, 0x17
        /*008a*/ 	.short	(.L_55 - .L_54)
.L_54:
        /*008c*/ 	.word	0x00000000
        /*0090*/ 	.short	0x0000
        /*0092*/ 	.short	0x0000
        /*0094*/ 	.byte	0x00, 0xf5, 0x21, 0x00


	//----- nvinfo : EIATTR_SPARSE_MMA_MASK
	.align		4
.L_55:
        /*0098*/ 	.byte	0x03, 0x50
        /*009a*/ 	.short	0x0000


	//----- nvinfo : EIATTR_MAXREG_COUNT
	.align		4
        /*009c*/ 	.byte	0x03, 0x1b
        /*009e*/ 	.short	0x00ff


	//----- nvinfo : EIATTR_MERCURY_ISA_VERSION
	.align		4
        /*00a0*/ 	.byte	0x03, 0x5f
        /*00a2*/ 	.short	0x0101


	//----- nvinfo : EIATTR_VRC_CTA_INIT_COUNT
	.align		4
        /*00a4*/ 	.byte	0x02, 0x4a
	.zero		1
	.zero		1


	//----- nvinfo : EIATTR_EXIT_INSTR_OFFSETS
	.align		4
        /*00a8*/ 	.byte	0x04, 0x1c
        /*00aa*/ 	.short	(.L_57 - .L_56)


	//   ....[0]....
.L_56:
        /*00ac*/ 	.word	0x000000b0


	//   ....[1]....
        /*00b0*/ 	.word	0x00007770


	//----- nvinfo : EIATTR_CBANK_PARAM_SIZE
	.align		4
.L_57:
        /*00b4*/ 	.byte	0x03, 0x19
        /*00b6*/ 	.short	0x0048


	//----- nvinfo : EIATTR_PARAM_CBANK
	.align		4
        /*00b8*/ 	.byte	0x04, 0x0a
        /*00ba*/ 	.short	(.L_59 - .L_58)
	.align		4
.L_58:
        /*00bc*/ 	.word	index@(.nv.constant0._Z15contract_tensorPK7double2S1_iPS_PKiPiS5_ix)
        /*00c0*/ 	.short	0x0380
        /*00c2*/ 	.short	0x0048


	//----- nvinfo : EIATTR_SW_WAR
	.align		4
.L_59:
        /*00c4*/ 	.byte	0x04, 0x36
        /*00c6*/ 	.short	(.L_61 - .L_60)
.L_60:
        /*00c8*/ 	.word	0x00000008
.L_61:


//--------------------- .nv.info._Z11updateStateP7double2S0_x --------------------------
	.section	.nv.info._Z11updateStateP7double2S0_x,"",@"SHT_CUDA_INFO"
	.sectionflags	@""
	.align	4


	//----- nvinfo : EIATTR_CUDA_API_VERSION
	.align		4
        /*0000*/ 	.byte	0x04, 0x37
        /*0002*/ 	.short	(.L_63 - .L_62)
.L_62:
        /*0004*/ 	.word	0x00000082


	//----- nvinfo : EIATTR_KPARAM_INFO
	.align		4
.L_63:
        /*0008*/ 	.byte	0x04, 0x17
        /*000a*/ 	.short	(.L_65 - .L_64)
.L_64:
        /*000c*/ 	.word	0x00000000
        /*0010*/ 	.short	0x0002
        /*0012*/ 	.short	0x0010
        /*0014*/ 	.byte	0x00, 0xf0, 0x21, 0x00


	//----- nvinfo : EIATTR_KPARAM_INFO
	.align		4
.L_65:
        /*0018*/ 	.byte	0x04, 0x17
        /*001a*/ 	.short	(.L_67 - .L_66)
.L_66:
        /*001c*/ 	.word	0x00000000
        /*0020*/ 	.short	0x0001
        /*0022*/ 	.short	0x0008
        /*0024*/ 	.byte	0x00, 0xf5, 0x21, 0x00


	//----- nvinfo : EIATTR_KPARAM_INFO
	.align		4
.L_67:
        /*0028*/ 	.byte	0x04, 0x17
        /*002a*/ 	.short	(.L_69 - .L_68)
.L_68:
        /*002c*/ 	.word	0x00000000
        /*0030*/ 	.short	0x0000
        /*0032*/ 	.short	0x0000
        /*0034*/ 	.byte	0x00, 0xf5, 0x21, 0x00


	//----- nvinfo : EIATTR_SPARSE_MMA_MASK
	.align		4
.L_69:
        /*0038*/ 	.byte	0x03, 0x50
        /*003a*/ 	.short	0x0000


	//----- nvinfo : EIATTR_MAXREG_COUNT
	.align		4
        /*003c*/ 	.byte	0x03, 0x1b
        /*003e*/ 	.short	0x00ff


	//----- nvinfo : EIATTR_MERCURY_ISA_VERSION
	.align		4
        /*0040*/ 	.byte	0x03, 0x5f
        /*0042*/ 	.short	0x0101


	//----- nvinfo : EIATTR_VRC_CTA_INIT_COUNT
	.align		4
        /*0044*/ 	.byte	0x02, 0x4a
	.zero		1
	.zero		1


	//----- nvinfo : EIATTR_EXIT_INSTR_OFFSETS
	.align		4
        /*0048*/ 	.byte	0x04, 0x1c
        /*004a*/ 	.short	(.L_71 - .L_70)


	//   ....[0]....
.L_70:
        /*004c*/ 	.word	0x00000090


	//   ....[1]....
        /*0050*/ 	.word	0x00000140


	//----- nvinfo : EIATTR_CBANK_PARAM_SIZE
	.align		4
.L_71:
        /*0054*/ 	.byte	0x03, 0x19
        /*0056*/ 	.short	0x0018


	//----- nvinfo : EIATTR_PARAM_CBANK
	.align		4
        /*0058*/ 	.byte	0x04, 0x0a
        /*005a*/ 	.short	(.L_73 - .L_72)
	.align		4
.L_72:
        /*005c*/ 	.word	index@(.nv.constant0._Z11updateStateP7double2S0_x)
        /*0060*/ 	.short	0x0380
        /*0062*/ 	.short	0x0018


	//----- nvinfo : EIATTR_SW_WAR
	.align		4
.L_73:
        /*0064*/ 	.byte	0x04, 0x36
        /*0066*/ 	.short	(.L_75 - .L_74)
.L_74:
        /*0068*/ 	.word	0x00000008
.L_75:


//--------------------- .nv.info._Z12zeroOutStateP7double2x --------------------------
	.section	.nv.info._Z12zeroOutStateP7double2x,"",@"SHT_CUDA_INFO"
	.sectionflags	@""
	.align	4


	//----- nvinfo : EIATTR_CUDA_API_VERSION
	.align		4
        /*0000*/ 	.byte	0x04, 0x37
        /*0002*/ 	.short	(.L_77 - .L_76)
.L_76:
        /*0004*/ 	.word	0x00000082


	//----- nvinfo : EIATTR_KPARAM_INFO
	.align		4
.L_77:
        /*0008*/ 	.byte	0x04, 0x17
        /*000a*/ 	.short	(.L_79 - .L_78)
.L_78:
        /*000c*/ 	.word	0x00000000
        /*0010*/ 	.short	0x0001
        /*0012*/ 	.short	0x0008
        /*0014*/ 	.byte	0x00, 0xf0, 0x21, 0x00


	//----- nvinfo : EIATTR_KPARAM_INFO
	.align		4
.L_79:
        /*0018*/ 	.byte	0x04, 0x17
        /*001a*/ 	.short	(.L_81 - .L_80)
.L_80:
        /*001c*/ 	.word	0x00000000
        /*0020*/ 	.short	0x0000
        /*0022*/ 	.short	0x0000
        /*0024*/ 	.byte	0x00, 0xf5, 0x21, 0x00


	//----- nvinfo : EIATTR_SPARSE_MMA_MASK
	.align		4
.L_81:
        /*0028*/ 	.byte	0x03, 0x50
        /*002a*/ 	.short	0x0000


	//----- nvinfo : EIATTR_MAXREG_COUNT
	.align		4
        /*002c*/ 	.byte	0x03, 0x1b
        /*002e*/ 	.short	0x00ff


	//----- nvinfo : EIATTR_MERCURY_ISA_VERSION
	.align		4
        /*0030*/ 	.byte	0x03, 0x5f
        /*0032*/ 	.short	0x0101


	//----- nvinfo : EIATTR_VRC_CTA_INIT_COUNT
	.align		4
        /*0034*/ 	.byte	0x02, 0x4a
	.zero		1
	.zero		1


	//----- nvinfo : EIATTR_EXIT_INSTR_OFFSETS
	.align		4
        /*0038*/ 	.byte	0x04, 0x1c
        /*003a*/ 	.short	(.L_83 - .L_82)


	//   ....[0]....
.L_82:
        /*003c*/ 	.word	0x00000090


	//   ....[1]....
        /*0040*/ 	.word	0x000000f0


	//----- nvinfo : EIATTR_CBANK_PARAM_SIZE
	.align		4
.L_83:
        /*0044*/ 	.byte	0x03, 0x19
        /*0046*/ 	.short	0x0010


	//----- nvinfo : EIATTR_PARAM_CBANK
	.align		4
        /*0048*/ 	.byte	0x04, 0x0a
        /*004a*/ 	.short	(.L_85 - .L_84)
	.align		4
.L_84:
        /*004c*/ 	.word	index@(.nv.constant0._Z12zeroOutStateP7double2x)
        /*0050*/ 	.short	0x0380
        /*0052*/ 	.short	0x0010


	//----- nvinfo : EIATTR_SW_WAR
	.align		4
.L_85:
        /*0054*/ 	.byte	0x04, 0x36
        /*0056*/ 	.short	(.L_87 - .L_86)
.L_86:
        /*0058*/ 	.word	0x00000008
.L_87:


//--------------------- .nv.callgraph             --------------------------
	.section	.nv.callgraph,"",@"SHT_CUDA_CALLGRAPH"
	.align	4
	.sectionentsize	8
	.align		4
        /*0000*/ 	.word	0x00000000
	.align		4
        /*0004*/ 	.word	0xffffffff
	.align		4
        /*0008*/ 	.word	0x00000000
	.align		4
        /*000c*/ 	.word	0xfffffffe
	.align		4
        /*0010*/ 	.word	0x00000000
	.align		4
        /*0014*/ 	.word	0xfffffffd
	.align		4
        /*0018*/ 	.word	0x00000000
	.align		4
        /*001c*/ 	.word	0xfffffffc


//--------------------- .text._Z14applyPhaseFlipP7double2x --------------------------
	.section	.text._Z14applyPhaseFlipP7double2x,"ax",@progbits
	.align	128
        .global         _Z14applyPhaseFlipP7double2x
        .type           _Z14applyPhaseFlipP7double2x,@function
        .size           _Z14applyPhaseFlipP7double2x,(.L_x_30 - _Z14applyPhaseFlipP7double2x)
        .other          _Z14applyPhaseFlipP7double2x,@"STO_CUDA_ENTRY STV_DEFAULT"
_Z14applyPhaseFlipP7double2x:
.text._Z14applyPhaseFlipP7double2x:
[----:B------:R-:W-:Y:S01]  /*0000*/  LDC R1, c[0x0][0x37c] ;  /* 0x0000df00ff017b82 */ /* 0x000fe20000000800 */
[----:B------:R-:W0:Y:S01]  /*0010*/  LDCU.128 UR4, c[0x0][0x380] ;  /* 0x00007000ff0477ac */ /* 0x000e220008000c00 */
[----:B------:R-:W1:Y:S01]  /*0020*/  LDCU.64 UR8, c[0x0][0x358] ;  /* 0x00006b00ff0877ac */ /* 0x000e620008000a00 */
[----:B0-----:R-:W-:-:S04]  /*0030*/  ULEA UR4, UP0, UR6, UR4, 0x4 ;  /* 0x0000000406047291 */ /* 0x001fc8000f8020ff */
[----:B------:R-:W-:Y:S02]  /*0040*/  ULEA.HI.X UR5, UR6, UR5, UR7, 0x4, UP0 ;  /* 0x0000000506057291 */ /* 0x000fe400080f2407 */
[----:B------:R-:W-:-:S04]  /*0050*/  MOV R2, UR4 ;  /* 0x0000000400027c02 */ /* 0x000fc80008000f00 */
[----:B------:R-:W-:-:S05]  /*0060*/  MOV R3, UR5 ;  /* 0x0000000500037c02 */ /* 0x000fca0008000f00 */
[----:B-1----:R-:W2:Y:S02]  /*0070*/  LDG.E.128 R4, desc[UR8][R2.64] ;  /* 0x0000000802047981 */ /* 0x002ea4000c1e1d00 */
[----:B--2---:R-:W-:Y:S02]  /*0080*/  DFMA R8, -RZ, R6, -R4 ;  /* 0x00000006ff08722b */ /* 0x004fe40000000904 */
[----:B------:R-:W-:-:S07]  /*0090*/  DFMA R10, RZ, R4, -R6 ;  /* 0x00000004ff0a722b */ /* 0x000fce0000000806 */
[----:B------:R-:W-:Y:S01]  /*00a0*/  STG.E.128 desc[UR8][R2.64], R8 ;  /* 0x0000000802007986 */ /* 0x000fe2000c101d08 */
[----:B------:R-:W-:Y:S05]  /*00b0*/  EXIT ;  /* 0x000000000000794d */ /* 0x000fea0003800000 */
.L_x_0:
[----:B------:R-:W-:-:S00]  /*00c0*/  BRA `(.L_x_0) ;  /* 0xfffffffc00fc7947 */ /* 0x000fc0000383ffff */
[----:B------:R-:W-:-:S00]  /*00d0*/  NOP ;  /* 0x0000000000007918 */ /* 0x000fc00000000000 */
        /* <DEDUP_REMOVED lines=10> */
.L_x_30:


//--------------------- .text._Z15contract_tensorPK7double2S1_iPS_PKiPiS5_ix --------------------------
	.section	.text._Z15contract_tensorPK7double2S1_iPS_PKiPiS5_ix,"ax",@progbits
	.align	128
        .global         _Z15contract_tensorPK7double2S1_iPS_PKiPiS5_ix
        .type           _Z15contract_tensorPK7double2S1_iPS_PKiPiS5_ix,@function
        .size           _Z15contract_tensorPK7double2S1_iPS_PKiPiS5_ix,(.L_x_31 - _Z15contract_tensorPK7double2S1_iPS_PKiPiS5_ix)
        .other          _Z15contract_tensorPK7double2S1_iPS_PKiPiS5_ix,@"STO_CUDA_ENTRY STV_DEFAULT"
_Z15contract_tensorPK7double2S1_iPS_PKiPiS5_ix:
.text._Z15contract_tensorPK7double2S1_iPS_PKiPiS5_ix:
[----:B------:R-:W-:Y:S01]  /*0000*/  LDC R1, c[0x0][0x37c] ;  /* 0x0000df00ff017b82 */ /* 0x000fe20000000800 */
[----:B------:R-:W0:Y:S01]  /*0010*/  S2R R0, SR_CTAID.X ;  /* 0x0000000000007919 */ /* 0x000e220000002500 */
[----:B------:R-:W0:Y:S01]  /*0020*/  LDCU UR4, c[0x0][0x360] ;  /* 0x00006c00ff0477ac */ /* 0x000e220008000800 */
[----:B------:R-:W0:Y:S01]  /*0030*/  S2R R3, SR_TID.X ;  /* 0x0000000000037919 */ /* 0x000e220000002100 */
[----:B------:R-:W1:Y:S01]  /*0040*/  LDCU.64 UR6, c[0x0][0x3c0] ;  /* 0x00007800ff0677ac */ /* 0x000e620008000a00 */
[----:B------:R-:W2:Y:S02]  /*0050*/  LDCU UR5, c[0x0][0x3b8] ;  /* 0x00007700ff0577ac */ /* 0x000ea40008000800 */
[----:B--2---:R-:W-:Y:S02]  /*0060*/  IMAD.U32 R5, RZ, RZ, UR5 ;  /* 0x00000005ff057e24 */ /* 0x004fe4000f8e00ff */
[----:B0-----:R-:W-:-:S05]  /*0070*/  IMAD R0, R0, UR4, R3 ;  /* 0x0000000400007c24 */ /* 0x001fca000f8e0203 */
[----:B-1----:R-:W-:Y:S02]  /*0080*/  ISETP.GE.U32.AND P0, PT, R0, UR6, PT ;  /* 0x0000000600007c0c */ /* 0x002fe4000bf06070 */
[----:B------:R-:W-:-:S04]  /*0090*/  SHF.R.S32.HI R3, RZ, 0x1f, R0 ;  /* 0x0000001fff037819 */ /* 0x000fc80000011400 */
[----:B------:R-:W-:-:S13]  /*00a0*/  ISETP.GE.AND.EX P0, PT, R3, UR7, PT, P0 ;  /* 0x0000000703007c0c */ /* 0x000fda000bf06300 */
[----:B------:R-:W-:Y:S05]  /*00b0*/  @P0 EXIT ;  /* 0x000000000000094d */ /* 0x000fea0003800000 */
[----:B------:R-:W-:Y:S01]  /*00c0*/  ISETP.GE.AND P0, PT, R5, 0x1, PT ;  /* 0x000000010500780c */ /* 0x000fe20003f06270 */
[----:B------:R-:W0:Y:S01]  /*00d0*/  LDCU.64 UR6, c[0x0][0x358] ;  /* 0x00006b00ff0677ac */ /* 0x000e220008000a00 */
[----:B------:R-:W-:-:S11]  /*00e0*/  IMAD R2, R0, R5, RZ ;  /* 0x0000000500027224 */ /* 0x000fd600078e02ff */
[----:B------:R-:W-:Y:S05]  /*00f0*/  @!P0 BRA `(.L_x_1) ;  /* 0x00000054006c8947 */ /* 0x000fea0003800000 */
[----:B------:R-:W1:Y:S01]  /*0100*/  LDCU UR4, c[0x0][0x3b8] ;  /* 0x00007700ff0477ac */ /* 0x000e620008000800 */
[C---:B------:R-:W-:Y:S01]  /*0110*/  VIADD R4, R5.reuse, 0xffffffff ;  /* 0xffffffff05047836 */ /* 0x040fe20000000000 */
[----:B------:R-:W-:Y:S02]  /*0120*/  MOV R11, R0 ;  /* 0x00000000000b7202 */ /* 0x000fe40000000f00 */
[----:B------:R-:W-:Y:S02]  /*0130*/  LOP3.LUT R16, R5, 0x7, RZ, 0xc0, !PT ;  /* 0x0000000705107812 */ /* 0x000fe400078ec0ff */
[----:B------:R-:W-:Y:S01]  /*0140*/  ISETP.GE.U32.AND P0, PT, R4, 0x7, PT ;  /* 0x000000070400780c */ /* 0x000fe20003f06070 */
[----:B-1----:R-:W-:-:S12]  /*0150*/  IMAD.U32 R13, RZ, RZ, UR4 ;  /* 0x00000004ff0d7e24 */ /* 0x002fd8000f8e00ff */
[----:B------:R-:W-:Y:S05]  /*0160*/  @!P0 BRA `(.L_x_2) ;  /* 0x0000003400ac8947 */ /* 0x000fea0003800000 */
[----:B------:R-:W1:Y:S01]  /*0170*/  LDC.64 R6, c[0x0][0x3a0] ;  /* 0x0000e800ff067b82 */ /* 0x000e620000000a00 */
[----:B------:R-:W-:Y:S01]  /*0180*/  IABS R17, R11 ;  /* 0x0000000b00117213 */ /* 0x000fe20000000000 */
[----:B------:R-:W2:Y:S01]  /*0190*/  LDCU.64 UR4, c[0x0][0x3a8] ;  /* 0x00007500ff0477ac */ /* 0x000ea20008000a00 */
[----:B-1----:R-:W-:-:S05]  /*01a0*/  IMAD.WIDE.U32 R18, R4, 0x4, R6 ;  /* 0x0000000404127825 */ /* 0x002fca00078e0006 */
[----:B0-----:R-:W3:Y:S01]  /*01b0*/  LDG.E R14, desc[UR6][R18.64] ;  /* 0x00000006120e7981 */ /* 0x001ee2000c1e1900 */
[----:B------:R-:W-:Y:S02]  /*01c0*/  ISETP.GE.AND P1, PT, R11, RZ, PT ;  /* 0x000000ff0b00720c */ /* 0x000fe40003f26270 */
[-C--:B---3--:R-:W-:Y:S02]  /*01d0*/  IABS R13, R14.reuse ;  /* 0x0000000e000d7213 */ /* 0x088fe40000000000 */
[----:B------:R-:W-:Y:S02]  /*01e0*/  IABS R20, R14 ;  /* 0x0000000e00147213 */ /* 0x000fe40000000000 */
[----:B------:R-:W0:Y:S08]  /*01f0*/  I2F.RP R10, R13 ;  /* 0x0000000d000a7306 */ /* 0x000e300000209400 */
[----:B0-----:R-:W0:Y:S02]  /*0200*/  MUFU.RCP R10, R10 ;  /* 0x0000000a000a7308 */ /* 0x001e240000001000 */
[----:B0-----:R-:W-:Y:S01]  /*0210*/  VIADD R8, R10, 0xffffffe ;  /* 0x0ffffffe0a087836 */ /* 0x001fe20000000000 */
[----:B------:R-:W-:-:S05]  /*0220*/  SHF.R.S32.HI R10, RZ, 0x1f, R2 ;  /* 0x0000001fff0a7819 */ /* 0x000fca0000011402 */
[----:B------:R0:W1:Y:S02]  /*0230*/  F2I.FTZ.U32.TRUNC.NTZ R9, R8 ;  /* 0x0000000800097305 */ /* 0x000064000021f000 */
[----:B0-----:R-:W-:Y:S01]  /*0240*/  IMAD.MOV.U32 R8, RZ, RZ, RZ ;  /* 0x000000ffff087224 */ /* 0x001fe200078e00ff */
[----:B-1----:R-:W-:-:S05]  /*0250*/  IADD3 R12, PT, PT, RZ, -R9, RZ ;  /* 0x80000009ff0c7210 */ /* 0x002fca0007ffe0ff */
[----:B------:R-:W-:-:S04]  /*0260*/  IMAD R15, R12, R13, RZ ;  /* 0x0000000d0c0f7224 */ /* 0x000fc800078e02ff */
[----:B------:R-:W-:-:S04]  /*0270*/  IMAD.HI.U32 R12, R9, R15, R8 ;  /* 0x0000000f090c7227 */ /* 0x000fc800078e0008 */
[----:B------:R-:W-:Y:S02]  /*0280*/  IMAD.MOV R9, RZ, RZ, -R20 ;  /* 0x000000ffff097224 */ /* 0x000fe400078e0a14 */
[----:B------:R-:W-:-:S04]  /*0290*/  IMAD.HI.U32 R12, R12, R17, RZ ;  /* 0x000000110c0c7227 */ /* 0x000fc800078e00ff */
[----:B------:R-:W-:-:S05]  /*02a0*/  IMAD R12, R12, R9, R17 ;  /* 0x000000090c0c7224 */ /* 0x000fca00078e0211 */
[----:B------:R-:W-:-:S13]  /*02b0*/  ISETP.GT.U32.AND P0, PT, R13, R12, PT ;  /* 0x0000000c0d00720c */ /* 0x000fda0003f04070 */
[----:B------:R-:W-:Y:S02]  /*02c0*/  @!P0 IADD3 R12, PT, PT, R12, -R13, RZ ;  /* 0x8000000d0c0c8210 */ /* 0x000fe40007ffe0ff */
[----:B------:R-:W-:Y:S02]  /*02d0*/  ISETP.NE.AND P0, PT, R14, RZ, PT ;  /* 0x000000ff0e00720c */ /* 0x000fe40003f05270 */
[----:B------:R-:W-:-:S13]  /*02e0*/  ISETP.GT.U32.AND P2, PT, R13, R12, PT ;  /* 0x0000000c0d00720c */ /* 0x000fda0003f44070 */
[----:B------:R-:W-:Y:S01]  /*02f0*/  @!P2 IMAD.IADD R12, R12, 0x1, -R13 ;  /* 0x000000010c0ca824 */ /* 0x000fe200078e0a0d */
[----:B------:R-:W-:-:S03]  /*0300*/  IADD3 R9, P2, PT, R2, R5, RZ ;  /* 0x0000000502097210 */ /* 0x000fc60007f5e0ff */
[----:B------:R-:W-:Y:S01]  /*0310*/  IMAD.MOV.U32 R23, RZ, RZ, R12 ;  /* 0x000000ffff177224 */ /* 0x000fe200078e000c */
[----:B------:R-:W-:Y:S02]  /*0320*/  LEA.HI.X.SX32 R12, R5, R10, 0x1, P2 ;  /* 0x0000000a050c7211 */ /* 0x000fe400010f0eff */
[----:B--2---:R-:W-:Y:S02]  /*0330*/  LEA R8, P2, R9, UR4, 0x2 ;  /* 0x0000000409087c11 */ /* 0x004fe4000f8410ff */
[----:B------:R-:W-:Y:S02]  /*0340*/  @!P1 IADD3 R23, PT, PT, -R23, RZ, RZ ;  /* 0x000000ff17179210 */ /* 0x000fe40007ffe1ff */
[----:B------:R-:W-:Y:S02]  /*0350*/  LEA.HI.X R9, R9, UR5, R12, 0x2, P2 ;  /* 0x0000000509097c11 */ /* 0x000fe400090f140c */
[----:B------:R-:W-:-:S05]  /*0360*/  @!P0 LOP3.LUT R23, RZ, R14, RZ, 0x33, !PT ;  /* 0x0000000eff178212 */ /* 0x000fca00078e33ff */
[----:B------:R0:W-:Y:S04]  /*0370*/  STG.E desc[UR6][R8.64+-0x4], R23 ;  /* 0xfffffc1708007986 */ /* 0x0001e8000c101906 */
[----:B------:R-:W2:Y:S01]  /*0380*/  LDG.E R18, desc[UR6][R18.64] ;  /* 0x0000000612127981 */ /* 0x000ea2000c1e1900 */
[----:B------:R-:W-:-:S04]  /*0390*/  VIADD R13, R4, 0xffffffff ;  /* 0xffffffff040d7836 */ /* 0x000fc80000000000 */
[----:B------:R-:W-:-:S05]  /*03a0*/  IMAD.WIDE.U32 R12, R13, 0x4, R6 ;  /* 0x000000040d0c7825 */ /* 0x000fca00078e0006 */
[----:B------:R-:W3:Y:S01]  /*03b0*/  LDG.E R20, desc[UR6][R12.64] ;  /* 0x000000060c147981 */ /* 0x000ee2000c1e1900 */
[-C--:B--2---:R-:W-:Y:S02]  /*03c0*/  IABS R21, R18.reuse ;  /* 0x0000001200157213 */ /* 0x084fe40000000000 */
[-C--:B------:R-:W-:Y:S02]  /*03d0*/  IABS R25, R18.reuse ;  /* 0x0000001200197213 */ /* 0x080fe40000000000 */
[----:B------:R-:W1:Y:S01]  /*03e0*/  I2F.RP R22, R21 ;  /* 0x0000001500167306 */ /* 0x000e620000209400 */
[----:B------:R-:W-:-:S04]  /*03f0*/  LOP3.LUT R11, R11, R18, RZ, 0x3c, !PT ;  /* 0x000000120b0b7212 */ /* 0x000fc800078e3cff */
[----:B------:R-:W-:Y:S02]  /*0400*/  ISETP.GE.AND P2, PT, R11, RZ, PT ;  /* 0x000000ff0b00720c */ /* 0x000fe40003f46270 */
[----:B---3--:R-:W-:Y:S01]  /*0410*/  IABS R19, R20 ;  /* 0x0000001400137213 */ /* 0x008fe20000000000 */
[----:B-1----:R-:W1:Y:S02]  /*0420*/  MUFU.RCP R22, R22 ;  /* 0x0000001600167308 */ /* 0x002e640000001000 */
[----:B-1----:R-:W-:-:S06]  /*0430*/  VIADD R14, R22, 0xffffffe ;  /* 0x0ffffffe160e7836 */ /* 0x002fcc0000000000 */
[----:B------:R-:W1:Y:S08]  /*0440*/  I2F.RP R22, R19 ;  /* 0x0000001300167306 */ /* 0x000e700000209400 */
[----:B------:R2:W3:Y:S08]  /*0450*/  F2I.FTZ.U32.TRUNC.NTZ R15, R14 ;  /* 0x0000000e000f7305 */ /* 0x0004f0000021f000 */
[----:B-1----:R-:W1:Y:S01]  /*0460*/  MUFU.RCP R22, R22 ;  /* 0x0000001600167308 */ /* 0x002e620000001000 */
[----:B--2---:R-:W-:Y:S01]  /*0470*/  IMAD.MOV.U32 R14, RZ, RZ, RZ ;  /* 0x000000ffff0e7224 */ /* 0x004fe200078e00ff */
[----:B---3--:R-:W-:-:S05]  /*0480*/  IADD3 R24, PT, PT, RZ, -R15, RZ ;  /* 0x8000000fff187210 */ /* 0x008fca0007ffe0ff */
[----:B0-----:R-:W-:-:S04]  /*0490*/  IMAD R23, R24, R21, RZ ;  /* 0x0000001518177224 */ /* 0x001fc800078e02ff */
[----:B------:R-:W-:-:S04]  /*04a0*/  IMAD.HI.U32 R24, R15, R23, R14 ;  /* 0x000000170f187227 */ /* 0x000fc800078e000e */
[----:B------:R-:W-:Y:S02]  /*04b0*/  IMAD.MOV R14, RZ, RZ, -R25 ;  /* 0x000000ffff0e7224 */ /* 0x000fe400078e0a19 */
[----:B------:R-:W-:-:S04]  /*04c0*/  IMAD.HI.U32 R24, R24, R17, RZ ;  /* 0x0000001118187227 */ /* 0x000fc800078e00ff */
[----:B------:R-:W-:Y:S02]  /*04d0*/  IMAD R14, R24, R14, R17 ;  /* 0x0000000e180e7224 */ /* 0x000fe400078e0211 */
[----:B-1----:R-:W-:-:S03]  /*04e0*/  VIADD R15, R22, 0xffffffe ;  /* 0x0ffffffe160f7836 */ /* 0x002fc60000000000 */
[----:B------:R-:W-:-:S03]  /*04f0*/  ISETP.GT.U32.AND P1, PT, R21, R14, PT ;  /* 0x0000000e1500720c */ /* 0x000fc60003f24070 */
[----:B------:R-:W0:Y:S10]  /*0500*/  F2I.FTZ.U32.TRUNC.NTZ R15, R15 ;  /* 0x0000000f000f7305 */ /* 0x000e34000021f000 */
[----:B------:R-:W-:Y:S01]  /*0510*/  @!P1 IADD3 R14, PT, PT, R14, -R21, RZ ;  /* 0x800000150e0e9210 */ /* 0x000fe20007ffe0ff */
[----:B------:R-:W-:Y:S01]  /*0520*/  @!P1 VIADD R24, R24, 0x1 ;  /* 0x0000000118189836 */ /* 0x000fe20000000000 */
[----:B------:R-:W-:-:S02]  /*0530*/  ISETP.NE.AND P1, PT, R18, RZ, PT ;  /* 0x000000ff1200720c */ /* 0x000fc40003f25270 */
[----:B------:R-:W-:Y:S01]  /*0540*/  ISETP.GE.U32.AND P0, PT, R14, R21, PT ;  /* 0x000000150e00720c */ /* 0x000fe20003f06070 */
[----:B0-----:R-:W-:Y:S01]  /*0550*/  IMAD.MOV R14, RZ, RZ, -R15 ;  /* 0x000000ffff0e7224 */ /* 0x001fe200078e0a0f */
[----:B------:R-:W-:-:S03]  /*0560*/  IABS R21, R20 ;  /* 0x0000001400157213 */ /* 0x000fc60000000000 */
[----:B------:R-:W-:Y:S02]  /*0570*/  IMAD R17, R14, R19, RZ ;  /* 0x000000130e117224 */ /* 0x000fe400078e02ff */
[----:B------:R-:W-:Y:S02]  /*0580*/  IMAD.MOV.U32 R14, RZ, RZ, RZ ;  /* 0x000000ffff0e7224 */ /* 0x000fe400078e00ff */
[----:B------:R-:W-:Y:S02]  /*0590*/  IMAD.MOV R21, RZ, RZ, -R21 ;  /* 0x000000ffff157224 */ /* 0x000fe400078e0a15 */
[----:B------:R-:W-:Y:S02]  /*05a0*/  IMAD.HI.U32 R14, R15, R17, R14 ;  /* 0x000000110f0e7227 */ /* 0x000fe400078e000e */
[----:B------:R-:W-:Y:S02]  /*05b0*/  @P0 IADD3 R24, PT, PT, R24, 0x1, RZ ;  /* 0x0000000118180810 */ /* 0x000fe40007ffe0ff */
[----:B------:R-:W-:-:S03]  /*05c0*/  IMAD.MOV.U32 R15, RZ, RZ, R21 ;  /* 0x000000ffff0f7224 */ /* 0x000fc600078e0015 */
[----:B------:R-:W-:-:S05]  /*05d0*/  IMAD.MOV.U32 R11, RZ, RZ, R24 ;  /* 0x000000ffff0b7224 */ /* 0x000fca00078e0018 */
[----:B------:R-:W-:Y:S02]  /*05e0*/  @!P2 IADD3 R11, PT, PT, -R11, RZ, RZ ;  /* 0x000000ff0b0ba210 */ /* 0x000fe40007ffe1ff */
[----:B------:R-:W-:-:S04]  /*05f0*/  @!P1 LOP3.LUT R11, RZ, R18, RZ, 0x33, !PT ;  /* 0x00000012ff0b9212 */ /* 0x000fc800078e33ff */
[----:B------:R-:W-:Y:S02]  /*0600*/  IABS R18, R11 ;  /* 0x0000000b00127213 */ /* 0x000fe40000000000 */
[----:B------:R-:W-:Y:S02]  /*0610*/  ISETP.GE.AND P2, PT, R11, RZ, PT ;  /* 0x000000ff0b00720c */ /* 0x000fe40003f46270 */
[----:B------:R-:W-:-:S05]  /*0620*/  MOV R17, R18 ;  /* 0x0000001200117202 */ /* 0x000fca0000000f00 */
[----:B------:R-:W-:-:S04]  /*0630*/  IMAD.HI.U32 R14, R14, R17, RZ ;  /* 0x000000110e0e7227 */ /* 0x000fc800078e00ff */
[----:B------:R-:W-:-:S05]  /*0640*/  IMAD R14, R14, R15, R17 ;  /* 0x0000000f0e0e7224 */ /* 0x000fca00078e0211 */
[----:B------:R-:W-:-:S13]  /*0650*/  ISETP.GT.U32.AND P0, PT, R19, R14, PT ;  /* 0x0000000e1300720c */ /* 0x000fda0003f04070 */
[----:B------:R-:W-:Y:S01]  /*0660*/  @!P0 IMAD.IADD R14, R14, 0x1, -R19 ;  /* 0x000000010e0e8824 */ /* 0x000fe200078e0a13 */
[----:B------:R-:W-:-:S04]  /*0670*/  ISETP.NE.AND P0, PT, R20, RZ, PT ;  /* 0x000000ff1400720c */ /* 0x000fc80003f05270 */
[----:B------:R-:W-:-:S13]  /*0680*/  ISETP.GT.U32.AND P1, PT, R19, R14, PT ;  /* 0x0000000e1300720c */ /* 0x000fda0003f24070 */
[----:B------:R-:W-:-:S05]  /*0690*/  @!P1 IADD3 R14, PT, PT, R14, -R19, RZ ;  /* 0x800000130e0e9210 */ /* 0x000fca0007ffe0ff */
[----:B------:R-:W-:-:S04]  /*06a0*/  IMAD.MOV.U32 R21, RZ, RZ, R14 ;  /* 0x000000ffff157224 */ /* 0x000fc800078e000e */
[----:B------:R-:W-:Y:S01]  /*06b0*/  @!P2 IMAD.MOV R21, RZ, RZ, -R21 ;  /* 0x000000ffff15a224 */ /* 0x000fe200078e0a15 */
[----:B------:R-:W-:-:S05]  /*06c0*/  @!P0 LOP3.LUT R21, RZ, R20, RZ, 0x33, !PT ;  /* 0x00000014ff158212 */ /* 0x000fca00078e33ff */
[----:B------:R0:W-:Y:S04]  /*06d0*/  STG.E desc[UR6][R8.64+-0x8], R21 ;  /* 0xfffff81508007986 */ /* 0x0001e8000c101906 */
[----:B------:R-:W2:Y:S01]  /*06e0*/  LDG.E R12, desc[UR6][R12.64] ;  /* 0x000000060c0c7981 */ /* 0x000ea2000c1e1900 */
[----:B------:R-:W-:-:S05]  /*06f0*/  IADD3 R15, PT, PT, R4, -0x2, RZ ;  /* 0xfffffffe040f7810 */ /* 0x000fca0007ffe0ff */
[----:B------:R-:W-:-:S05]  /*0700*/  IMAD.WIDE.U32 R14, R15, 0x4, R6 ;  /* 0x000000040f0e7825 */ /* 0x000fca00078e0006 */
[----:B------:R-:W0:Y:S01]  /*0710*/  LDG.E R20, desc[UR6][R14.64] ;  /* 0x000000060e147981 */ /* 0x000e22000c1e1900 */
[-C--:B--2---:R-:W-:Y:S02]  /*0720*/  IABS R22, R12.reuse ;  /* 0x0000000c00167213 */ /* 0x084fe40000000000 */
[-C--:B------:R-:W-:Y:S02]  /*0730*/  IABS R25, R12.reuse ;  /* 0x0000000c00197213 */ /* 0x080fe40000000000 */
[----:B------:R-:W1:Y:S01]  /*0740*/  I2F.RP R23, R22 ;  /* 0x0000001600177306 */ /* 0x000e620000209400 */
[----:B------:R-:W-:-:S04]  /*0750*/  LOP3.LUT R11, R11, R12, RZ, 0x3c, !PT ;  /* 0x0000000c0b0b7212 */ /* 0x000fc800078e3cff */
[----:B------:R-:W-:Y:S02]  /*0760*/  ISETP.GE.AND P2, PT, R11, RZ, PT ;  /* 0x000000ff0b00720c */ /* 0x000fe40003f46270 */
[----:B0-----:R-:W-:Y:S01]  /*0770*/  IABS R21, R20 ;  /* 0x0000001400157213 */ /* 0x001fe20000000000 */
[----:B-1----:R-:W0:Y:S02]  /*0780*/  MUFU.RCP R23, R23 ;  /* 0x0000001700177308 */ /* 0x002e240000001000 */
[----:B0-----:R-:W-:-:S06]  /*0790*/  VIADD R18, R23, 0xffffffe ;  /* 0x0ffffffe17127836 */ /* 0x001fcc0000000000 */
[----:B------:R0:W1:Y:S02]  /*07a0*/  F2I.FTZ.U32.TRUNC.NTZ R19, R18 ;  /* 0x0000001200137305 */ /* 0x000064000021f000 */
[----:B0-----:R-:W-:Y:S02]  /*07b0*/  HFMA2 R18, -RZ, RZ, 0, 0 ;  /* 0x00000000ff127431 */ /* 0x001fe400000001ff */
[----:B-1----:R-:W-:-:S04]  /*07c0*/  IMAD.MOV R13, RZ, RZ, -R19 ;  /* 0x000000ffff0d7224 */ /* 0x002fc800078e0a13 */
[----:B------:R-:W-:-:S04]  /*07d0*/  IMAD R13, R13, R22, RZ ;  /* 0x000000160d0d7224 */ /* 0x000fc800078e02ff */
[----:B------:R-:W-:Y:S02]  /*07e0*/  IMAD.HI.U32 R24, R19, R13, R18 ;  /* 0x0000000d13187227 */ /* 0x000fe400078e0012 */
[----:B------:R-:W0:Y:S02]  /*07f0*/  I2F.RP R19, R21 ;  /* 0x0000001500137306 */ /* 0x000e240000209400 */
[----:B------:R-:W-:Y:S02]  /*0800*/  IMAD.MOV R13, RZ, RZ, -R25 ;  /* 0x000000ffff0d7224 */ /* 0x000fe400078e0a19 */
[----:B------:R-:W-:-:S04]  /*0810*/  IMAD.HI.U32 R24, R24, R17, RZ ;  /* 0x0000001118187227 */ /* 0x000fc800078e00ff */
[----:B------:R-:W-:-:S05]  /*0820*/  IMAD R17, R24, R13, R17 ;  /* 0x0000000d18117224 */ /* 0x000fca00078e0211 */
[----:B------:R-:W-:Y:S01]  /*0830*/  ISETP.GT.U32.AND P1, PT, R22, R17, PT ;  /* 0x000000111600720c */ /* 0x000fe20003f24070 */
[----:B0-----:R-:W0:-:S12]  /*0840*/  MUFU.RCP R19, R19 ;  /* 0x0000001300137308 */ /* 0x001e180000001000 */
[----:B------:R-:W-:Y:S02]  /*0850*/  @!P1 IMAD.IADD R17, R17, 0x1, -R22 ;  /* 0x0000000111119824 */ /* 0x000fe400078e0a16 */
[----:B------:R-:W-:Y:S01]  /*0860*/  @!P1 VIADD R24, R24, 0x1 ;  /* 0x0000000118189836 */ /* 0x000fe20000000000 */
[----:B------:R-:W-:Y:S02]  /*0870*/  ISETP.NE.AND P1, PT, R12, RZ, PT ;  /* 0x000000ff0c00720c */ /* 0x000fe40003f25270 */
[----:B------:R-:W-:Y:S02]  /*0880*/  ISETP.GE.U32.AND P0, PT, R17, R22, PT ;  /* 0x000000161100720c */ /* 0x000fe40003f06070 */
[----:B0-----:R-:W-:-:S06]  /*0890*/  IADD3 R13, PT, PT, R19, 0xffffffe, RZ ;  /* 0x0ffffffe130d7810 */ /* 0x001fcc0007ffe0ff */
[----:B------:R-:W0:Y:S05]  /*08a0*/  F2I.FTZ.U32.TRUNC.NTZ R13, R13 ;  /* 0x0000000d000d7305 */ /* 0x000e2a000021f000 */
[----:B------:R-:W-:-:S05]  /*08b0*/  @P0 VIADD R24, R24, 0x1 ;  /* 0x0000000118180836 */ /* 0x000fca0000000000 */
[----:B------:R-:W-:-:S05]  /*08c0*/  MOV R11, R24 ;  /* 0x00000018000b7202 */ /* 0x000fca0000000f00 */
[----:B------:R-:W-:Y:S01]  /*08d0*/  @!P2 IMAD.MOV R11, RZ, RZ, -R11 ;  /* 0x000000ffff0ba224 */ /* 0x000fe200078e0a0b */
[----:B------:R-:W-:Y:S01]  /*08e0*/  @!P1 LOP3.LUT R11, RZ, R12, RZ, 0x33, !PT ;  /* 0x0000000cff0b9212 */ /* 0x000fe200078e33ff */
[----:B0-----:R-:W-:Y:S01]  /*08f0*/  IMAD.MOV R18, RZ, RZ, -R13 ;  /* 0x000000ffff127224 */ /* 0x001fe200078e0a0d */
[----:B------:R-:W-:Y:S02]  /*0900*/  IABS R12, R20 ;  /* 0x00000014000c7213 */ /* 0x000fe40000000000 */
[----:B------:R-:W-:Y:S01]  /*0910*/  ISETP.GE.AND P2, PT, R11, RZ, PT ;  /* 0x000000ff0b00720c */ /* 0x000fe20003f46270 */
[----:B------:R-:W-:Y:S01]  /*0920*/  IMAD R17, R18, R21, RZ ;  /* 0x0000001512117224 */ /* 0x000fe200078e02ff */
[----:B------:R-:W-:Y:S01]  /*0930*/  IADD3 R19, PT, PT, RZ, -R12, RZ ;  /* 0x8000000cff137210 */ /* 0x000fe20007ffe0ff */
[----:B------:R-:W-:Y:S01]  /*0940*/  IMAD.MOV.U32 R12, RZ, RZ, RZ ;  /* 0x000000ffff0c7224 */ /* 0x000fe200078e00ff */
[----:B------:R-:W-:-:S03]  /*0950*/  IABS R18, R11 ;  /* 0x0000000b00127213 */ /* 0x000fc60000000000 */
[----:B------:R-:W-:Y:S01]  /*0960*/  IMAD.HI.U32 R12, R13, R17, R12 ;  /* 0x000000110d0c7227 */ /* 0x000fe200078e000c */
[----:B------:R-:W-:-:S03]  /*0970*/  MOV R13, R19 ;  /* 0x00000013000d7202 */ /* 0x000fc60000000f00 */
[----:B------:R-:W-:-:S04]  /*0980*/  IMAD.MOV.U32 R17, RZ, RZ, R18 ;  /* 0x000000ffff117224 */ /* 0x000fc800078e0012 */
[----:B------:R-:W-:-:S04]  /*0990*/  IMAD.HI.U32 R12, R12, R17, RZ ;  /* 0x000000110c0c7227 */ /* 0x000fc800078e00ff */
[----:B------:R-:W-:-:S05]  /*09a0*/  IMAD R12, R12, R13, R17 ;  /* 0x0000000d0c0c7224 */ /* 0x000fca00078e0211 */
[----:B------:R-:W-:-:S13]  /*09b0*/  ISETP.GT.U32.AND P0, PT, R21, R12, PT ;  /* 0x0000000c1500720c */ /* 0x000fda0003f04070 */
[----:B------:R-:W-:Y:S01]  /*09c0*/  @!P0 IMAD.IADD R12, R12, 0x1, -R21 ;  /* 0x000000010c0c8824 */ /* 0x000fe200078e0a15 */
[----:B------:R-:W-:-:S04]  /*09d0*/  ISETP.NE.AND P0, PT, R20, RZ, PT ;  /* 0x000000ff1400720c */ /* 0x000fc80003f05270 */
[----:B------:R-:W-:-:S13]  /*09e0*/  ISETP.GT.U32.AND P1, PT, R21, R12, PT ;  /* 0x0000000c1500720c */ /* 0x000fda0003f24070 */
[----:B------:R-:W-:-:S05]  /*09f0*/  @!P1 IMAD.IADD R12, R12, 0x1, -R21 ;  /* 0x000000010c0c9824 */ /* 0x000fca00078e0a15 */
[----:B------:R-:W-:-:S05]  /*0a00*/  MOV R21, R12 ;  /* 0x0000000c00157202 */ /* 0x000fca0000000f00 */
[----:B------:R-:W-:Y:S01]  /*0a10*/  @!P2 IMAD.MOV R21, RZ, RZ, -R21 ;  /* 0x000000ffff15a224 */ /* 0x000fe200078e0a15 */
[----:B------:R-:W-:-:S05]  /*0a20*/  @!P0 LOP3.LUT R21, RZ, R20, RZ, 0x33, !PT ;  /* 0x00000014ff158212 */ /* 0x000fca00078e33ff */
[----:B------:R0:W-:Y:S04]  /*0a30*/  STG.E desc[UR6][R8.64+-0xc], R21 ;  /* 0xfffff41508007986 */ /* 0x0001e8000c101906 */
[----:B------:R-:W2:Y:S01]  /*0a40*/  LDG.E R14, desc[UR6][R14.64] ;  /* 0x000000060e0e7981 */ /* 0x000ea2000c1e1900 */
[----:B------:R-:W-:-:S04]  /*0a50*/  VIADD R13, R5, 0xfffffffc ;  /* 0xfffffffc050d7836 */ /* 0x000fc80000000000 */
        /* <DEDUP_REMOVED lines=9> */
[----:B0-----:R-:W-:-:S06]  /*0af0*/  IADD3 R18, PT, PT, R23, 0xffffffe, RZ ;  /* 0x0ffffffe17127810 */ /* 0x001fcc0007ffe0ff */
[----:B------:R0:W1:Y:S02]  /*0b00*/  F2I.FTZ.U32.TRUNC.NTZ R19, R18 ;  /* 0x0000001200137305 */ /* 0x000064000021f000 */
[----:B0-----:R-:W-:Y:S02]  /*0b10*/  IMAD.MOV.U32 R18, RZ, RZ, RZ ;  /* 0x000000ffff127224 */ /* 0x001fe400078e00ff */
[----:B-1----:R-:W-:-:S04]  /*0b20*/  IMAD.MOV R15, RZ, RZ, -R19 ;  /* 0x000000ffff0f7224 */ /* 0x002fc800078e0a13 */
[----:B------:R-:W-:-:S04]  /*0b30*/  IMAD R15, R15, R22, RZ ;  /* 0x000000160f0f7224 */ /* 0x000fc800078e02ff */
[----:B------:R-:W-:Y:S01]  /*0b40*/  IMAD.HI.U32 R24, R19, R15, R18 ;  /* 0x0000000f13187227 */ /* 0x000fe200078e0012 */
[----:B------:R-:W-:Y:S01]  /*0b50*/  IADD3 R15, PT, PT, RZ, -R25, RZ ;  /* 0x80000019ff0f7210 */ /* 0x000fe20007ffe0ff */
[----:B------:R-:W0:Y:S04]  /*0b60*/  I2F.RP R19, R21 ;  /* 0x0000001500137306 */ /* 0x000e280000209400 */
[----:B------:R-:W-:-:S04]  /*0b70*/  IMAD.HI.U32 R24, R24, R17, RZ ;  /* 0x0000001118187227 */ /* 0x000fc800078e00ff */
[----:B------:R-:W-:-:S05]  /*0b80*/  IMAD R17, R24, R15, R17 ;  /* 0x0000000f18117224 */ /* 0x000fca00078e0211 */
[----:B------:R-:W-:Y:S01]  /*0b90*/  ISETP.GT.U32.AND P1, PT, R22, R17, PT ;  /* 0x000000111600720c */ /* 0x000fe20003f24070 */
[----:B0-----:R-:W0:-:S12]  /*0ba0*/  MUFU.RCP R19, R19 ;  /* 0x0000001300137308 */ /* 0x001e180000001000 */
[----:B------:R-:W-:Y:S01]  /*0bb0*/  @!P1 IMAD.IADD R17, R17, 0x1, -R22 ;  /* 0x0000000111119824 */ /* 0x000fe200078e0a16 */
[----:B------:R-:W-:Y:S02]  /*0bc0*/  @!P1 IADD3 R24, PT, PT, R24, 0x1, RZ ;  /* 0x0000000118189810 */ /* 0x000fe40007ffe0ff */
[----:B------:R-:W-:Y:S02]  /*0bd0*/  ISETP.NE.AND P1, PT, R14, RZ, PT ;  /* 0x000000ff0e00720c */ /* 0x000fe40003f25270 */
[----:B------:R-:W-:Y:S01]  /*0be0*/  ISETP.GE.U32.AND P0, PT, R17, R22, PT ;  /* 0x000000161100720c */ /* 0x000fe20003f06070 */
[----:B0-----:R-:W-:-:S06]  /*0bf0*/  VIADD R15, R19, 0xffffffe ;  /* 0x0ffffffe130f7836 */ /* 0x001fcc0000000000 */
[----:B------:R-:W0:Y:S06]  /*0c00*/  F2I.FTZ.U32.TRUNC.NTZ R15, R15 ;  /* 0x0000000f000f7305 */ /* 0x000e2c000021f000 */
[----:B------:R-:W-:-:S04]  /*0c10*/  @P0 VIADD R24, R24, 0x1 ;  /* 0x0000000118180836 */ /* 0x000fc80000000000 */
[----:B------:R-:W-:-:S04]  /*0c20*/  IMAD.MOV.U32 R11, RZ, RZ, R24 ;  /* 0x000000ffff0b7224 */ /* 0x000fc800078e0018 */
[----:B------:R-:W-:Y:S01]  /*0c30*/  @!P2 IMAD.MOV R11, RZ, RZ, -R11 ;  /* 0x000000ffff0ba224 */ /* 0x000fe200078e0a0b */
[----:B------:R-:W-:Y:S02]  /*0c40*/  @!P1 LOP3.LUT R11, RZ, R14, RZ, 0x33, !PT ;  /* 0x0000000eff0b9212 */ /* 0x000fe400078e33ff */
[----:B------:R-:W-:Y:S02]  /*0c50*/  IABS R14, R20 ;  /* 0x00000014000e7213 */ /* 0x000fe40000000000 */
[----:B0-----:R-:W-:Y:S02]  /*0c60*/  IADD3 R18, PT, PT, RZ, -R15, RZ ;  /* 0x8000000fff127210 */ /* 0x001fe40007ffe0ff */
[----:B------:R-:W-:Y:S01]  /*0c70*/  ISETP.GE.AND P2, PT, R11, RZ, PT ;  /* 0x000000ff0b00720c */ /* 0x000fe20003f46270 */
[----:B------:R-:W-:Y:S02]  /*0c80*/  IMAD.MOV R19, RZ, RZ, -R14 ;  /* 0x000000ffff137224 */ /* 0x000fe400078e0a0e */
[----:B------:R-:W-:-:S02]  /*0c90*/  HFMA2 R14, -RZ, RZ, 0, 0 ;  /* 0x00000000ff0e7431 */ /* 0x000fc400000001ff */
[----:B------:R-:W-:Y:S01]  /*0ca0*/  IMAD R17, R18, R21, RZ ;  /* 0x0000001512117224 */ /* 0x000fe200078e02ff */
[----:B------:R-:W-:-:S03]  /*0cb0*/  IABS R18, R11 ;  /* 0x0000000b00127213 */ /* 0x000fc60000000000 */
[----:B------:R-:W-:-:S04]  /*0cc0*/  IMAD.HI.U32 R14, R15, R17, R14 ;  /* 0x000000110f0e7227 */ /* 0x000fc800078e000e */
[----:B------:R-:W-:Y:S02]  /*0cd0*/  IMAD.MOV.U32 R17, RZ, RZ, R18 ;  /* 0x000000ffff117224 */ /* 0x000fe400078e0012 */
[----:B------:R-:W-:Y:S02]  /*0ce0*/  IMAD.MOV.U32 R15, RZ, RZ, R19 ;  /* 0x000000ffff0f7224 */ /* 0x000fe400078e0013 */
[----:B------:R-:W-:-:S04]  /*0cf0*/  IMAD.HI.U32 R14, R14, R17, RZ ;  /* 0x000000110e0e7227 */ /* 0x000fc800078e00ff */
[----:B------:R-:W-:-:S05]  /*0d00*/  IMAD R14, R14, R15, R17 ;  /* 0x0000000f0e0e7224 */ /* 0x000fca00078e0211 */
[----:B------:R-:W-:-:S13]  /*0d10*/  ISETP.GT.U32.AND P0, PT, R21, R14, PT ;  /* 0x0000000e1500720c */ /* 0x000fda0003f04070 */
[----:B------:R-:W-:Y:S02]  /*0d20*/  @!P0 IADD3 R14, PT, PT, R14, -R21, RZ ;  /* 0x800000150e0e8210 */ /* 0x000fe40007ffe0ff */
[----:B------:R-:W-:Y:S02]  /*0d30*/  ISETP.NE.AND P0, PT, R20, RZ, PT ;  /* 0x000000ff1400720c */ /* 0x000fe40003f05270 */
[----:B------:R-:W-:-:S13]  /*0d40*/  ISETP.GT.U32.AND P1, PT, R21, R14, PT ;  /* 0x0000000e1500720c */ /* 0x000fda0003f24070 */
[----:B------:R-:W-:-:S04]  /*0d50*/  @!P1 IMAD.IADD R14, R14, 0x1, -R21 ;  /* 0x000000010e0e9824 */ /* 0x000fc800078e0a15 */
[----:B------:R-:W-:-:S05]  /*0d60*/  IMAD.MOV.U32 R21, RZ, RZ, R14 ;  /* 0x000000ffff157224 */ /* 0x000fca00078e000e */
[----:B------:R-:W-:Y:S02]  /*0d70*/  @!P2 IADD3 R21, PT, PT, -R21, RZ, RZ ;  /* 0x000000ff1515a210 */ /* 0x000fe40007ffe1ff */
        /* <DEDUP_REMOVED lines=15> */
[----:B0-----:R-:W-:Y:S01]  /*0e70*/  IMAD.MOV.U32 R18, RZ, RZ, RZ ;  /* 0x000000ffff127224 */ /* 0x001fe200078e00ff */
[----:B-1----:R-:W-:-:S05]  /*0e80*/  IADD3 R13, PT, PT, RZ, -R19, RZ ;  /* 0x80000013ff0d7210 */ /* 0x002fca0007ffe0ff */
        /* <DEDUP_REMOVED lines=8> */
[-C--:B------:R-:W-:Y:S01]  /*0f10*/  @!P1 IADD3 R17, PT, PT, R17, -R22.reuse, RZ ;  /* 0x8000001611119210 */ /* 0x080fe20007ffe0ff */
[----:B------:R-:W-:Y:S01]  /*0f20*/  @!P1 VIADD R24, R24, 0x1 ;  /* 0x0000000118189836 */ /* 0x000fe20000000000 */
[----:B------:R-:W-:Y:S02]  /*0f30*/  ISETP.NE.AND P1, PT, R12, RZ, PT ;  /* 0x000000ff0c00720c */ /* 0x000fe40003f25270 */
[----:B------:R-:W-:Y:S01]  /*0f40*/  ISETP.GE.U32.AND P0, PT, R17, R22, PT ;  /* 0x000000161100720c */ /* 0x000fe20003f06070 */
[----:B0-----:R-:W-:-:S06]  /*0f50*/  VIADD R13, R19, 0xffffffe ;  /* 0x0ffffffe130d7836 */ /* 0x001fcc0000000000 */
[----:B------:R-:W0:Y:S06]  /*0f60*/  F2I.FTZ.U32.TRUNC.NTZ R13, R13 ;  /* 0x0000000d000d7305 */ /* 0x000e2c000021f000 */
[----:B------:R-:W-:-:S05]  /*0f70*/  @P0 IADD3 R24, PT, PT, R24, 0x1, RZ ;  /* 0x0000000118180810 */ /* 0x000fca0007ffe0ff */
[----:B------:R-:W-:-:S05]  /*0f80*/  IMAD.MOV.U32 R11, RZ, RZ, R24 ;  /* 0x000000ffff0b7224 */ /* 0x000fca00078e0018 */
[----:B------:R-:W-:Y:S01]  /*0f90*/  @!P2 IADD3 R11, PT, PT, -R11, RZ, RZ ;  /* 0x000000ff0b0ba210 */ /* 0x000fe20007ffe1ff */
[----:B0-----:R-:W-:Y:S01]  /*0fa0*/  IMAD.MOV R18, RZ, RZ, -R13 ;  /* 0x000000ffff127224 */ /* 0x001fe200078e0a0d */
[----:B------:R-:W-:Y:S02]  /*0fb0*/  @!P1 LOP3.LUT R11, RZ, R12, RZ, 0x33, !PT ;  /* 0x0000000cff0b9212 */ /* 0x000fe400078e33ff */
[----:B------:R-:W-:Y:S01]  /*0fc0*/  IABS R12, R20 ;  /* 0x00000014000c7213 */ /* 0x000fe20000000000 */
[----:B------:R-:W-:Y:S01]  /*0fd0*/  IMAD R17, R18, R21, RZ ;  /* 0x0000001512117224 */ /* 0x000fe200078e02ff */
[----:B------:R-:W-:Y:S02]  /*0fe0*/  IABS R18, R11 ;  /* 0x0000000b00127213 */ /* 0x000fe40000000000 */
[----:B------:R-:W-:Y:S01]  /*0ff0*/  ISETP.GE.AND P2, PT, R11, RZ, PT ;  /* 0x000000ff0b00720c */ /* 0x000fe20003f46270 */
[----:B------:R-:W-:Y:S02]  /*1000*/  IMAD.MOV R19, RZ, RZ, -R12 ;  /* 0x000000ffff137224 */ /* 0x000fe400078e0a0c */
[----:B------:R-:W-:-:S04]  /*1010*/  IMAD.MOV.U32 R12, RZ, RZ, RZ ;  /* 0x000000ffff0c7224 */ /* 0x000fc800078e00ff */
[----:B------:R-:W-:Y:S01]  /*1020*/  IMAD.HI.U32 R12, R13, R17, R12 ;  /* 0x000000110d0c7227 */ /* 0x000fe200078e000c */
[----:B------:R-:W-:-:S03]  /*1030*/  MOV R17, R18 ;  /* 0x0000001200117202 */ /* 0x000fc60000000f00 */
[----:B------:R-:W-:Y:S02]  /*1040*/  IMAD.MOV.U32 R13, RZ, RZ, R19 ;  /* 0x000000ffff0d7224 */ /* 0x000fe400078e0013 */
        /* <DEDUP_REMOVED lines=122> */
[----:B------:R-:W3:Y:S01]  /*17f0*/  LDG.E R18, desc[UR6][R6.64] ;  /* 0x0000000606127981 */ /* 0x000ee2000c1e1900 */
[-C--:B--2---:R-:W-:Y:S02]  /*1800*/  IABS R19, R14.reuse ;  /* 0x0000000e00137213 */ /* 0x084fe40000000000 */
[----:B------:R-:W-:Y:S02]  /*1810*/  LOP3.LUT R11, R11, R14, RZ, 0x3c, !PT ;  /* 0x0000000e0b0b7212 */ /* 0x000fe400078e3cff */
[----:B------:R-:W1:Y:S02]  /*1820*/  I2F.RP R20, R19 ;  /* 0x0000001300147306 */ /* 0x000e640000209400 */
[----:B------:R-:W-:Y:S02]  /*1830*/  ISETP.GE.AND P2, PT, R11, RZ, PT ;  /* 0x000000ff0b00720c */ /* 0x000fe40003f46270 */
[----:B---3--:R-:W-:-:S04]  /*1840*/  IABS R15, R18 ;  /* 0x00000012000f7213 */ /* 0x008fc80000000000 */
[----:B0-----:R-:W0:Y:S08]  /*1850*/  I2F.RP R21, R15 ;  /* 0x0000000f00157306 */ /* 0x001e300000209400 */
[----:B-1----:R-:W1:Y:S08]  /*1860*/  MUFU.RCP R20, R20 ;  /* 0x0000001400147308 */ /* 0x002e700000001000 */
[----:B0-----:R-:W-:Y:S01]  /*1870*/  MUFU.RCP R21, R21 ;  /* 0x0000001500157308 */ /* 0x001fe20000001000 */
[----:B-1----:R-:W-:-:S07]  /*1880*/  VIADD R12, R20, 0xffffffe ;  /* 0x0ffffffe140c7836 */ /* 0x002fce0000000000 */
[----:B------:R0:W1:Y:S02]  /*1890*/  F2I.FTZ.U32.TRUNC.NTZ R13, R12 ;  /* 0x0000000c000d7305 */ /* 0x000064000021f000 */
[----:B0-----:R-:W-:Y:S01]  /*18a0*/  IMAD.MOV.U32 R12, RZ, RZ, RZ ;  /* 0x000000ffff0c7224 */ /* 0x001fe200078e00ff */
[----:B-1----:R-:W-:-:S05]  /*18b0*/  IADD3 R22, PT, PT, RZ, -R13, RZ ;  /* 0x8000000dff167210 */ /* 0x002fca0007ffe0ff */
[----:B------:R-:W-:Y:S01]  /*18c0*/  IMAD R23, R22, R19, RZ ;  /* 0x0000001316177224 */ /* 0x000fe200078e02ff */
[----:B------:R-:W-:-:S03]  /*18d0*/  IABS R22, R14 ;  /* 0x0000000e00167213 */ /* 0x000fc60000000000 */
[----:B------:R-:W-:-:S04]  /*18e0*/  IMAD.HI.U32 R20, R13, R23, R12 ;  /* 0x000000170d147227 */ /* 0x000fc800078e000c */
[----:B------:R-:W-:Y:S02]  /*18f0*/  IMAD.MOV R12, RZ, RZ, -R22 ;  /* 0x000000ffff0c7224 */ /* 0x000fe400078e0a16 */
[----:B------:R-:W-:-:S04]  /*1900*/  IMAD.HI.U32 R20, R20, R17, RZ ;  /* 0x0000001114147227 */ /* 0x000fc800078e00ff */
[----:B------:R-:W-:Y:S02]  /*1910*/  IMAD R12, R20, R12, R17 ;  /* 0x0000000c140c7224 */ /* 0x000fe400078e0211 */
[----:B------:R-:W-:-:S03]  /*1920*/  VIADD R13, R21, 0xffffffe ;  /* 0x0ffffffe150d7836 */ /* 0x000fc60000000000 */
        /* <DEDUP_REMOVED lines=12> */
[----:B------:R-:W-:-:S05]  /*19f0*/  @P0 IADD3 R20, PT, PT, R20, 0x1, RZ ;  /* 0x0000000114140810 */ /* 0x000fca0007ffe0ff */
[----:B------:R-:W-:-:S05]  /*1a00*/  IMAD.MOV.U32 R11, RZ, RZ, R20 ;  /* 0x000000ffff0b7224 */ /* 0x000fca00078e0014 */
[----:B------:R-:W-:Y:S02]  /*1a10*/  @!P2 IADD3 R11, PT, PT, -R11, RZ, RZ ;  /* 0x000000ff0b0ba210 */ /* 0x000fe40007ffe1ff */
[----:B------:R-:W-:-:S04]  /*1a20*/  @!P1 LOP3.LUT R11, RZ, R14, RZ, 0x33, !PT ;  /* 0x0000000eff0b9212 */ /* 0x000fc800078e33ff */
[----:B------:R-:W-:Y:S02]  /*1a30*/  IABS R14, R11 ;  /* 0x0000000b000e7213 */ /* 0x000fe40000000000 */
[----:B------:R-:W-:Y:S02]  /*1a40*/  ISETP.GE.AND P2, PT, R11, RZ, PT ;  /* 0x000000ff0b00720c */ /* 0x000fe40003f46270 */
[----:B------:R-:W-:Y:S01]  /*1a50*/  MOV R12, R14 ;  /* 0x0000000e000c7202 */ /* 0x000fe20000000f00 */
[----:B------:R-:W-:-:S04]  /*1a60*/  IMAD.MOV.U32 R14, RZ, RZ, R19 ;  /* 0x000000ffff0e7224 */ /* 0x000fc800078e0013 */
        /* <DEDUP_REMOVED lines=12> */
[----:B------:R-:W-:-:S04]  /*1b30*/  LOP3.LUT R5, R5, 0x7ffffff8, RZ, 0xc0, !PT ;  /* 0x7ffffff805057812 */ /* 0x000fc800078ec0ff */
[----:B------:R-:W-:Y:S02]  /*1b40*/  IADD3 R5, PT, PT, -R5, 0x8, RZ ;  /* 0x0000000805057810 */ /* 0x000fe40007ffe1ff */
[----:B0-----:R-:W-:Y:S02]  /*1b50*/  IADD3 R13, PT, PT, R4, -0xb, RZ ;  /* 0xfffffff5040d7810 */ /* 0x001fe40007ffe0ff */
[-C--:B--2---:R-:W-:Y:S02]  /*1b60*/  IABS R19, R6.reuse ;  /* 0x0000000600137213 */ /* 0x084fe40000000000 */
[-C--:B------:R-:W-:Y:S02]  /*1b70*/  IABS R8, R6.reuse ;  /* 0x0000000600087213 */ /* 0x080fe40000000000 */
[----:B------:R-:W0:Y:S01]  /*1b80*/  I2F.RP R17, R19 ;  /* 0x0000001300117306 */ /* 0x000e220000209400 */
[----:B------:R-:W-:Y:S02]  /*1b90*/  LOP3.LUT R11, R11, R6, RZ, 0x3c, !PT ;  /* 0x000000060b0b7212 */ /* 0x000fe400078e3cff */
[----:B------:R-:W-:-:S02]  /*1ba0*/  IADD3 R7, PT, PT, RZ, -R8, RZ ;  /* 0x80000008ff077210 */ /* 0x000fc40007ffe0ff */
[----:B------:R-:W-:-:S03]  /*1bb0*/  ISETP.GE.AND P0, PT, R11, RZ, PT ;  /* 0x000000ff0b00720c */ /* 0x000fc60003f06270 */
[----:B0-----:R-:W0:Y:S02]  /*1bc0*/  MUFU.RCP R17, R17 ;  /* 0x0000001100117308 */ /* 0x001e240000001000 */
[----:B0-----:R-:W-:-:S06]  /*1bd0*/  IADD3 R14, PT, PT, R17, 0xffffffe, RZ ;  /* 0x0ffffffe110e7810 */ /* 0x001fcc0007ffe0ff */
[----:B------:R0:W1:Y:S02]  /*1be0*/  F2I.FTZ.U32.TRUNC.NTZ R15, R14 ;  /* 0x0000000e000f7305 */ /* 0x000064000021f000 */
[----:B0-----:R-:W-:Y:S02]  /*1bf0*/  IMAD.MOV.U32 R14, RZ, RZ, RZ ;  /* 0x000000ffff0e7224 */ /* 0x001fe400078e00ff */
[----:B-1----:R-:W-:-:S04]  /*1c00*/  IMAD.MOV R18, RZ, RZ, -R15 ;  /* 0x000000ffff127224 */ /* 0x002fc800078e0a0f */
[----:B------:R-:W-:-:S04]  /*1c10*/  IMAD R21, R18, R19, RZ ;  /* 0x0000001312157224 */ /* 0x000fc800078e02ff */
[----:B------:R-:W-:-:S06]  /*1c20*/  IMAD.HI.U32 R15, R15, R21, R14 ;  /* 0x000000150f0f7227 */ /* 0x000fcc00078e000e */
[----:B------:R-:W-:-:S04]  /*1c30*/  IMAD.HI.U32 R15, R15, R12, RZ ;  /* 0x0000000c0f0f7227 */ /* 0x000fc800078e00ff */
[----:B------:R-:W-:-:S05]  /*1c40*/  IMAD R12, R15, R7, R12 ;  /* 0x000000070f0c7224 */ /* 0x000fca00078e020c */
[----:B------:R-:W-:-:S13]  /*1c50*/  ISETP.GT.U32.AND P2, PT, R19, R12, PT ;  /* 0x0000000c1300720c */ /* 0x000fda0003f44070 */
[----:B------:R-:W-:Y:S02]  /*1c60*/  @!P2 IMAD.IADD R12, R12, 0x1, -R19 ;  /* 0x000000010c0ca824 */ /* 0x000fe400078e0a13 */
[----:B------:R-:W-:Y:S01]  /*1c70*/  @!P2 VIADD R15, R15, 0x1 ;  /* 0x000000010f0fa836 */ /* 0x000fe20000000000 */
[----:B------:R-:W-:Y:S02]  /*1c80*/  ISETP.NE.AND P2, PT, R6, RZ, PT ;  /* 0x000000ff0600720c */ /* 0x000fe40003f45270 */
[----:B------:R-:W-:-:S13]  /*1c90*/  ISETP.GE.U32.AND P1, PT, R12, R19, PT ;  /* 0x000000130c00720c */ /* 0x000fda0003f26070 */
[----:B------:R-:W-:Y:S02]  /*1ca0*/  @P1 IADD3 R15, PT, PT, R15, 0x1, RZ ;  /* 0x000000010f0f1810 */ /* 0x000fe40007ffe0ff */
[----:B------:R-:W-:-:S03]  /*1cb0*/  ISETP.NE.AND P1, PT, R5, RZ, PT ;  /* 0x000000ff0500720c */ /* 0x000fc60003f25270 */
[----:B------:R-:W-:-:S04]  /*1cc0*/  IMAD.MOV.U32 R11, RZ, RZ, R15 ;  /* 0x000000ffff0b7224 */ /* 0x000fc800078e000f */
[----:B------:R-:W-:Y:S01]  /*1cd0*/  @!P0 IMAD.MOV R11, RZ, RZ, -R11 ;  /* 0x000000ffff0b8224 */ /* 0x000fe200078e0a0b */
[----:B------:R-:W-:-:S05]  /*1ce0*/  @!P2 LOP3.LUT R11, RZ, R6, RZ, 0x33, !PT ;  /* 0x00000006ff0ba212 */ /* 0x000fca00078e33ff */
[----:B------:R-:W-:Y:S05]  /*1cf0*/  @!P1 BRA `(.L_x_3) ;  /* 0x0000001800c49947 */ /* 0x000fea0003800000 */
[----:B------:R-:W0:Y:S01]  /*1d00*/  LDC.64 R6, c[0x0][0x3a0] ;  /* 0x0000e800ff067b82 */ /* 0x000e220000000a00 */
[----:B------:R-:W1:Y:S02]  /*1d10*/  LDCU.64 UR4, c[0x0][0x3a8] ;  /* 0x00007500ff0477ac */ /* 0x000e640008000a00 */
.L_x_4:
[----:B------:R-:W-:-:S04]  /*1d20*/  VIADD R21, R13, 0x3 ;  /* 0x000000030d157836 */ /* 0x000fc80000000000 */
[----:B0-----:R-:W-:-:S05]  /*1d30*/  IMAD.WIDE.U32 R20, R21, 0x4, R6 ;  /* 0x0000000415147825 */ /* 0x001fca00078e0006 */
[----:B------:R-:W2:Y:S01]  /*1d40*/  LDG.E R15, desc[UR6][R20.64] ;  /* 0x00000006140f7981 */ /* 0x000ea2000c1e1900 */
[----:B------:R-:W-:Y:S01]  /*1d50*/  IABS R22, R11 ;  /* 0x0000000b00167213 */ /* 0x000fe20000000000 */
[----:B------:R-:W-:Y:S01]  /*1d60*/  VIADD R19, R13, 0x4 ;  /* 0x000000040d137836 */ /* 0x000fe20000000000 */
[----:B------:R-:W-:Y:S02]  /*1d70*/  ISETP.GE.AND P1, PT, R11, RZ, PT ;  /* 0x000000ff0b00720c */ /* 0x000fe40003f26270 */
[-C--:B--2---:R-:W-:Y:S02]  /*1d80*/  IABS R12, R15.reuse ;  /* 0x0000000f000c7213 */ /* 0x084fe40000000000 */
[----:B------:R-:W-:Y:S02]  /*1d90*/  IABS R18, R15 ;  /* 0x0000000f00127213 */ /* 0x000fe40000000000 */
[----:B------:R-:W0:Y:S08]  /*1da0*/  I2F.RP R14, R12 ;  /* 0x0000000c000e7306 */ /* 0x000e300000209400 */
[----:B0-----:R-:W0:Y:S02]  /*1db0*/  MUFU.RCP R14, R14 ;  /* 0x0000000e000e7308 */ /* 0x001e240000001000 */
[----:B0-----:R-:W-:-:S06]  /*1dc0*/  VIADD R8, R14, 0xffffffe ;  /* 0x0ffffffe0e087836 */ /* 0x001fcc0000000000 */
[----:B------:R0:W2:Y:S02]  /*1dd0*/  F2I.FTZ.U32.TRUNC.NTZ R9, R8 ;  /* 0x0000000800097305 */ /* 0x0000a4000021f000 */
[----:B0-----:R-:W-:Y:S01]  /*1de0*/  IMAD.MOV.U32 R8, RZ, RZ, RZ ;  /* 0x000000ffff087224 */ /* 0x001fe200078e00ff */
[----:B--2---:R-:W-:-:S05]  /*1df0*/  IADD3 R17, PT, PT, RZ, -R9, RZ ;  /* 0x80000009ff117210 */ /* 0x004fca0007ffe0ff */
        /* <DEDUP_REMOVED lines=10> */
[----:B------:R-:W-:-:S04]  /*1ea0*/  IADD3 R9, P2, PT, R2, R19, RZ ;  /* 0x0000001302097210 */ /* 0x000fc80007f5e0ff */
[----:B------:R-:W-:Y:S02]  /*1eb0*/  LEA.HI.X.SX32 R12, R19, R10, 0x1, P2 ;  /* 0x0000000a130c7211 */ /* 0x000fe400010f0eff */
[----:B-1----:R-:W-:Y:S02]  /*1ec0*/  LEA R8, P2, R9, UR4, 0x2 ;  /* 0x0000000409087c11 */ /* 0x002fe4000f8410ff */
[----:B------:R-:W-:Y:S02]  /*1ed0*/  @!P1 IADD3 R17, PT, PT, -R17, RZ, RZ ;  /* 0x000000ff11119210 */ /* 0x000fe40007ffe1ff */
[----:B------:R-:W-:Y:S02]  /*1ee0*/  LEA.HI.X R9, R9, UR5, R12, 0x2, P2 ;  /* 0x0000000509097c11 */ /* 0x000fe400090f140c */
        /* <DEDUP_REMOVED lines=29> */
[----:B0-----:R-:W-:-:S04]  /*20c0*/  VIADD R18, R21, 0xffffffe ;  /* 0x0ffffffe15127836 */ /* 0x001fc80000000000 */
[----:B------:R0:W1:Y:S08]  /*20d0*/  F2I.FTZ.U32.TRUNC.NTZ R19, R18 ;  /* 0x0000001200137305 */ /* 0x000070000021f000 */
[----:B------:R-:W-:Y:S01]  /*20e0*/  @P1 IADD3 R25, PT, PT, R25, 0x1, RZ ;  /* 0x0000000119191810 */ /* 0x000fe20007ffe0ff */
[----:B0-----:R-:W-:-:S04]  /*20f0*/  IMAD.MOV.U32 R18, RZ, RZ, RZ ;  /* 0x000000ffff127224 */ /* 0x001fc800078e00ff */
[----:B------:R-:W-:Y:S02]  /*2100*/  IMAD.MOV.U32 R11, RZ, RZ, R25 ;  /* 0x000000ffff0b7224 */ /* 0x000fe400078e0019 */
[----:B-1----:R-:W-:-:S03]  /*2110*/  IMAD.MOV R22, RZ, RZ, -R19 ;  /* 0x000000ffff167224 */ /* 0x002fc600078e0a13 */
[----:B------:R-:W-:Y:S02]  /*2120*/  @!P2 IADD3 R11, PT, PT, -R11, RZ, RZ ;  /* 0x000000ff0b0ba210 */ /* 0x000fe40007ffe1ff */
[----:B------:R-:W-:Y:S01]  /*2130*/  @!P0 LOP3.LUT R11, RZ, R20, RZ, 0x33, !PT ;  /* 0x00000014ff0b8212 */ /* 0x000fe200078e33ff */
[----:B------:R-:W-:Y:S01]  /*2140*/  IMAD R21, R22, R17, RZ ;  /* 0x0000001116157224 */ /* 0x000fe200078e02ff */
[----:B------:R-:W-:Y:S02]  /*2150*/  IABS R20, R12 ;  /* 0x0000000c00147213 */ /* 0x000fe40000000000 */
[----:B------:R-:W-:Y:S01]  /*2160*/  IABS R22, R11 ;  /* 0x0000000b00167213 */ /* 0x000fe20000000000 */
[----:B------:R-:W-:Y:S01]  /*2170*/  IMAD.HI.U32 R19, R19, R21, R18 ;  /* 0x0000001513137227 */ /* 0x000fe200078e0012 */
[----:B------:R-:W-:-:S03]  /*2180*/  ISETP.GE.AND P2, PT, R11, RZ, PT ;  /* 0x000000ff0b00720c */ /* 0x000fc60003f46270 */
[----:B------:R-:W-:Y:S02]  /*2190*/  IMAD.MOV R20, RZ, RZ, -R20 ;  /* 0x000000ffff147224 */ /* 0x000fe400078e0a14 */
[----:B------:R-:W-:-:S03]  /*21a0*/  IMAD.HI.U32 R19, R19, R22, RZ ;  /* 0x0000001613137227 */ /* 0x000fc600078e00ff */
[----:B------:R-:W-:-:S05]  /*21b0*/  MOV R18, R20 ;  /* 0x0000001400127202 */ /* 0x000fca0000000f00 */
        /* <DEDUP_REMOVED lines=21> */
[----:B0-----:R-:W-:Y:S02]  /*2310*/  IADD3 R19, PT, PT, R24, 0xffffffe, RZ ;  /* 0x0ffffffe18137810 */ /* 0x001fe40007ffe0ff */
[----:B------:R-:W-:-:S04]  /*2320*/  IADD3 R24, PT, PT, RZ, -R25, RZ ;  /* 0x80000019ff187210 */ /* 0x000fc80007ffe0ff */
[----:B------:R-:W0:Y:S02]  /*2330*/  F2I.FTZ.U32.TRUNC.NTZ R19, R19 ;  /* 0x0000001300137305 */ /* 0x000e24000021f000 */
[----:B0-----:R-:W-:-:S04]  /*2340*/  IMAD.MOV R18, RZ, RZ, -R19 ;  /* 0x000000ffff127224 */ /* 0x001fc800078e0a13 */
[----:B------:R-:W-:Y:S02]  /*2350*/  IMAD R15, R18, R23, RZ ;  /* 0x00000017120f7224 */ /* 0x000fe400078e02ff */
[----:B------:R-:W-:-:S04]  /*2360*/  IMAD.MOV.U32 R18, RZ, RZ, RZ ;  /* 0x000000ffff127224 */ /* 0x000fc800078e00ff */
[----:B------:R-:W-:Y:S02]  /*2370*/  IMAD.HI.U32 R15, R19, R15, R18 ;  /* 0x0000000f130f7227 */ /* 0x000fe400078e0012 */
        /* <DEDUP_REMOVED lines=14> */
[----:B0-----:R-:W-:Y:S02]  /*2460*/  IADD3 R18, PT, PT, RZ, -R15, RZ ;  /* 0x8000000fff127210 */ /* 0x001fe40007ffe0ff */
[----:B------:R-:W-:Y:S02]  /*2470*/  @!P0 LOP3.LUT R11, RZ, R14, RZ, 0x33, !PT ;  /* 0x0000000eff0b8212 */ /* 0x000fe400078e33ff */
[----:B------:R-:W-:Y:S01]  /*2480*/  IABS R14, R12 ;  /* 0x0000000c000e7213 */ /* 0x000fe20000000000 */
[----:B------:R-:W-:Y:S01]  /*2490*/  IMAD R19, R18, R17, RZ ;  /* 0x0000001112137224 */ /* 0x000fe200078e02ff */
[----:B------:R-:W-:Y:S02]  /*24a0*/  IABS R22, R11 ;  /* 0x0000000b00167213 */ /* 0x000fe40000000000 */
[----:B------:R-:W-:Y:S01]  /*24b0*/  ISETP.GE.AND P2, PT, R11, RZ, PT ;  /* 0x000000ff0b00720c */ /* 0x000fe20003f46270 */
[----:B------:R-:W-:-:S02]  /*24c0*/  IMAD.MOV R18, RZ, RZ, -R14 ;  /* 0x000000ffff127224 */ /* 0x000fc400078e0a0e */
[----:B------:R-:W-:-:S05]  /*24d0*/  HFMA2 R14, -RZ, RZ, 0, 0 ;  /* 0x00000000ff0e7431 */ /* 0x000fca00000001ff */
[----:B------:R-:W-:-:S04]  /*24e0*/  IMAD.HI.U32 R15, R15, R19, R14 ;  /* 0x000000130f0f7227 */ /* 0x000fc800078e000e */
        /* <DEDUP_REMOVED lines=13> */
[----:B------:R-:W-:-:S05]  /*25c0*/  IMAD.WIDE.U32 R18, R13, 0x4, R6 ;  /* 0x000000040d127825 */ /* 0x000fca00078e0006 */
[----:B------:R-:W0:Y:S01]  /*25d0*/  LDG.E R12, desc[UR6][R18.64] ;  /* 0x00000006120c7981 */ /* 0x000e22000c1e1900 */
[-C--:B--2---:R-:W-:Y:S02]  /*25e0*/  IABS R23, R20.reuse ;  /* 0x0000001400177213 */ /* 0x084fe40000000000 */
[-C--:B------:R-:W-:Y:S02]  /*25f0*/  IABS R25, R20.reuse ;  /* 0x0000001400197213 */ /* 0x080fe40000000000 */
[----:B------:R-:W1:Y:S01]  /*2600*/  I2F.RP R24, R23 ;  /* 0x0000001700187306 */ /* 0x000e620000209400 */
[----:B------:R-:W-:Y:S02]  /*2610*/  LOP3.LUT R11, R11, R20, RZ, 0x3c, !PT ;  /* 0x000000140b0b7212 */ /* 0x000fe400078e3cff */
[----:B0-----:R-:W-:Y:S02]  /*2620*/  IABS R17, R12 ;  /* 0x0000000c00117213 */ /* 0x001fe40000000000 */
[----:B------:R-:W-:-:S03]  /*2630*/  ISETP.GE.AND P2, PT, R11, RZ, PT ;  /* 0x000000ff0b00720c */ /* 0x000fc60003f46270 */
        /* <DEDUP_REMOVED lines=17> */
[----:B0-----:R-:W-:-:S04]  /*2750*/  VIADD R14, R21, 0xffffffe ;  /* 0x0ffffffe150e7836 */ /* 0x001fc80000000000 */
[----:B------:R0:W1:Y:S08]  /*2760*/  F2I.FTZ.U32.TRUNC.NTZ R15, R14 ;  /* 0x0000000e000f7305 */ /* 0x000070000021f000 */
[----:B------:R-:W-:Y:S01]  /*2770*/  @P1 VIADD R25, R25, 0x1 ;  /* 0x0000000119191836 */ /* 0x000fe20000000000 */
[----:B0-----:R-:W-:-:S03]  /*2780*/  MOV R14, RZ ;  /* 0x000000ff000e7202 */ /* 0x001fc60000000f00 */
[----:B------:R-:W-:Y:S01]  /*2790*/  IMAD.MOV.U32 R11, RZ, RZ, R25 ;  /* 0x000000ffff0b7224 */ /* 0x000fe200078e0019 */
[----:B-1----:R-:W-:-:S03]  /*27a0*/  IADD3 R22, PT, PT, RZ, -R15, RZ ;  /* 0x8000000fff167210 */ /* 0x002fc60007ffe0ff */
[----:B------:R-:W-:Y:S01]  /*27b0*/  @!P2 IMAD.MOV R11, RZ, RZ, -R11 ;  /* 0x000000ffff0ba224 */ /* 0x000fe200078e0a0b */
[----:B------:R-:W-:Y:S02]  /*27c0*/  @!P0 LOP3.LUT R11, RZ, R20, RZ, 0x33, !PT ;  /* 0x00000014ff0b8212 */ /* 0x000fe400078e33ff */
[----:B------:R-:W-:Y:S01]  /*27d0*/  IABS R20, R12 ;  /* 0x0000000c00147213 */ /* 0x000fe20000000000 */
[----:B------:R-:W-:Y:S01]  /*27e0*/  IMAD R21, R22, R17, RZ ;  /* 0x0000001116157224 */ /* 0x000fe200078e02ff */
[----:B------:R-:W-:Y:S02]  /*27f0*/  IABS R22, R11 ;  /* 0x0000000b00167213 */ /* 0x000fe40000000000 */
[----:B------:R-:W-:Y:S01]  /*2800*/  ISETP.GE.AND P2, PT, R11, RZ, PT ;  /* 0x000000ff0b00720c */ /* 0x000fe20003f46270 */
[----:B------:R-:W-:-:S04]  /*2810*/  IMAD.HI.U32 R15, R15, R21, R14 ;  /* 0x000000150f0f7227 */ /* 0x000fc800078e000e */
[----:B------:R-:W-:Y:S02]  /*2820*/  IMAD.MOV R20, RZ, RZ, -R20 ;  /* 0x000000ffff147224 */ /* 0x000fe400078e0a14 */
[----:B------:R-:W-:-:S04]  /*2830*/  IMAD.HI.U32 R15, R15, R22, RZ ;  /* 0x000000160f0f7227 */ /* 0x000fc800078e00ff */
[----:B------:R-:W-:-:S04]  /*2840*/  IMAD.MOV.U32 R14, RZ, RZ, R20 ;  /* 0x000000ffff0e7224 */ /* 0x000fc800078e0014 */
        /* <DEDUP_REMOVED lines=37> */
[----:B0-----:R-:W-:-:S04]  /*2aa0*/  IADD3 R14, PT, PT, R19, 0xffffffe, RZ ;  /* 0x0ffffffe130e7810 */ /* 0x001fc80007ffe0ff */
[----:B------:R0:W1:Y:S07]  /*2ab0*/  F2I.FTZ.U32.TRUNC.NTZ R15, R14 ;  /* 0x0000000e000f7305 */ /* 0x00006e000021f000 */
[----:B------:R-:W-:Y:S02]  /*2ac0*/  @P1 VIADD R25, R25, 0x1 ;  /* 0x0000000119191836 */ /* 0x000fe40000000000 */
[----:B0-----:R-:W-:-:S03]  /*2ad0*/  IMAD.MOV.U32 R14, RZ, RZ, RZ ;  /* 0x000000ffff0e7224 */ /* 0x001fc600078e00ff */
[----:B------:R-:W-:Y:S01]  /*2ae0*/  MOV R11, R25 ;  /* 0x00000019000b7202 */ /* 0x000fe20000000f00 */
[----:B-1----:R-:W-:-:S04]  /*2af0*/  IMAD.MOV R22, RZ, RZ, -R15 ;  /* 0x000000ffff167224 */ /* 0x002fc800078e0a0f */
[----:B------:R-:W-:Y:S01]  /*2b00*/  @!P2 IMAD.MOV R11, RZ, RZ, -R11 ;  /* 0x000000ffff0ba224 */ /* 0x000fe200078e0a0b */
[----:B------:R-:W-:Y:S01]  /*2b10*/  @!P0 LOP3.LUT R11, RZ, R18, RZ, 0x33, !PT ;  /* 0x00000012ff0b8212 */ /* 0x000fe200078e33ff */
[----:B------:R-:W-:Y:S01]  /*2b20*/  IMAD R19, R22, R17, RZ ;  /* 0x0000001116137224 */ /* 0x000fe200078e02ff */
[----:B------:R-:W-:Y:S02]  /*2b30*/  IABS R18, R12 ;  /* 0x0000000c00127213 */ /* 0x000fe40000000000 */
[----:B------:R-:W-:Y:S01]  /*2b40*/  IABS R22, R11 ;  /* 0x0000000b00167213 */ /* 0x000fe20000000000 */
[----:B------:R-:W-:Y:S01]  /*2b50*/  IMAD.HI.U32 R15, R15, R19, R14 ;  /* 0x000000130f0f7227 */ /* 0x000fe200078e000e */
[----:B------:R-:W-:Y:S02]  /*2b60*/  IADD3 R18, PT, PT, RZ, -R18, RZ ;  /* 0x80000012ff127210 */ /* 0x000fe40007ffe0ff */
[----:B------:R-:W-:-:S03]  /*2b70*/  ISETP.GE.AND P2, PT, R11, RZ, PT ;  /* 0x000000ff0b00720c */ /* 0x000fc60003f46270 */
        /* <DEDUP_REMOVED lines=60> */
[----:B------:R-:W-:-:S05]  /*2f40*/  @!P1 IADD3 R14, PT, PT, R14, -R17, RZ ;  /* 0x800000110e0e9210 */ /* 0x000fca0007ffe0ff */
        /* <DEDUP_REMOVED lines=27> */
[-C--:B------:R-:W-:Y:S02]  /*3100*/  @!P0 IADD3 R22, PT, PT, R22, -R23.reuse, RZ ;  /* 0x8000001716168210 */ /* 0x080fe40007ffe0ff */
[----:B------:R-:W-:Y:S02]  /*3110*/  @!P0 IADD3 R25, PT, PT, R25, 0x1, RZ ;  /* 0x0000000119198810 */ /* 0x000fe40007ffe0ff */
[----:B------:R-:W-:Y:S01]  /*3120*/  ISETP.GE.U32.AND P1, PT, R22, R23, PT ;  /* 0x000000171600720c */ /* 0x000fe20003f26070 */
[----:B0-----:R-:W-:Y:S01]  /*3130*/  VIADD R14, R19, 0xffffffe ;  /* 0x0ffffffe130e7836 */ /* 0x001fe20000000000 */
[----:B------:R-:W-:-:S03]  /*3140*/  ISETP.NE.AND P0, PT, R18, RZ, PT ;  /* 0x000000ff1200720c */ /* 0x000fc60003f05270 */
[----:B------:R0:W1:Y:S08]  /*3150*/  F2I.FTZ.U32.TRUNC.NTZ R15, R14 ;  /* 0x0000000e000f7305 */ /* 0x000070000021f000 */
[----:B------:R-:W-:Y:S02]  /*3160*/  @P1 VIADD R25, R25, 0x1 ;  /* 0x0000000119191836 */ /* 0x000fe40000000000 */
[----:B0-----:R-:W-:-:S03]  /*3170*/  HFMA2 R14, -RZ, RZ, 0, 0 ;  /* 0x00000000ff0e7431 */ /* 0x001fc600000001ff */
[----:B------:R-:W-:Y:S01]  /*3180*/  MOV R11, R25 ;  /* 0x00000019000b7202 */ /* 0x000fe20000000f00 */
        /* <DEDUP_REMOVED lines=9> */
[----:B------:R-:W-:-:S04]  /*3220*/  IMAD.HI.U32 R15, R15, R22, RZ ;  /* 0x000000160f0f7227 */ /* 0x000fc800078e00ff */
[----:B------:R-:W-:-:S04]  /*3230*/  IMAD.MOV.U32 R14, RZ, RZ, R18 ;  /* 0x000000ffff0e7224 */ /* 0x000fc800078e0012 */
[----:B------:R-:W-:-:S05]  /*3240*/  IMAD R14, R15, R14, R22 ;  /* 0x0000000e0f0e7224 */ /* 0x000fca00078e0216 */
[----:B------:R-:W-:-:S13]  /*3250*/  ISETP.GT.U32.AND P0, PT, R17, R14, PT ;  /* 0x0000000e1100720c */ /* 0x000fda0003f04070 */
[----:B------:R-:W-:Y:S02]  /*3260*/  @!P0 IADD3 R14, PT, PT, R14, -R17, RZ ;  /* 0x800000110e0e8210 */ /* 0x000fe40007ffe0ff */
[----:B------:R-:W-:Y:S02]  /*3270*/  ISETP.NE.AND P0, PT, R12, RZ, PT ;  /* 0x000000ff0c00720c */ /* 0x000fe40003f05270 */
[----:B------:R-:W-:-:S13]  /*3280*/  ISETP.GT.U32.AND P1, PT, R17, R14, PT ;  /* 0x0000000e1100720c */ /* 0x000fda0003f24070 */
[----:B------:R-:W-:-:S05]  /*3290*/  @!P1 IMAD.IADD R14, R14, 0x1, -R17 ;  /* 0x000000010e0e9824 */ /* 0x000fca00078e0a11 */
[----:B------:R-:W-:-:S05]  /*32a0*/  MOV R17, R14 ;  /* 0x0000000e00117202 */ /* 0x000fca0000000f00 */
        /* <DEDUP_REMOVED lines=30> */
[----:B0-----:R-:W-:Y:S02]  /*3490*/  IADD3 R18, PT, PT, R21, 0xffffffe, RZ ;  /* 0x0ffffffe15127810 */ /* 0x001fe40007ffe0ff */
[----:B------:R-:W-:Y:S02]  /*34a0*/  IABS R23, R12 ;  /* 0x0000000c00177213 */ /* 0x000fe40000000000 */
[----:B------:R0:W1:Y:S02]  /*34b0*/  F2I.FTZ.U32.TRUNC.NTZ R19, R18 ;  /* 0x0000001200137305 */ /* 0x000064000021f000 */
[----:B------:R-:W-:-:S05]  /*34c0*/  IADD3 R23, PT, PT, RZ, -R23, RZ ;  /* 0x80000017ff177210 */ /* 0x000fca0007ffe0ff */
[----:B------:R-:W-:Y:S01]  /*34d0*/  @P1 IADD3 R25, PT, PT, R25, 0x1, RZ ;  /* 0x0000000119191810 */ /* 0x000fe20007ffe0ff */
[----:B0-----:R-:W-:-:S04]  /*34e0*/  IMAD.MOV.U32 R18, RZ, RZ, RZ ;  /* 0x000000ffff127224 */ /* 0x001fc800078e00ff */
[----:B------:R-:W-:Y:S01]  /*34f0*/  IMAD.MOV.U32 R11, RZ, RZ, R25 ;  /* 0x000000ffff0b7224 */ /* 0x000fe200078e0019 */
[----:B-1----:R-:W-:-:S03]  /*3500*/  IADD3 R22, PT, PT, RZ, -R19, RZ ;  /* 0x80000013ff167210 */ /* 0x002fc60007ffe0ff */
[----:B------:R-:W-:Y:S01]  /*3510*/  @!P2 IMAD.MOV R11, RZ, RZ, -R11 ;  /* 0x000000ffff0ba224 */ /* 0x000fe200078e0a0b */
[----:B------:R-:W-:Y:S01]  /*3520*/  @!P0 LOP3.LUT R11, RZ, R20, RZ, 0x33, !PT ;  /* 0x00000014ff0b8212 */ /* 0x000fe200078e33ff */
[----:B------:R-:W-:-:S03]  /*3530*/  IMAD R21, R22, R17, RZ ;  /* 0x0000001116157224 */ /* 0x000fc600078e02ff */
[----:B------:R-:W-:Y:S02]  /*3540*/  IABS R20, R11 ;  /* 0x0000000b00147213 */ /* 0x000fe40000000000 */
[----:B------:R-:W-:Y:S01]  /*3550*/  ISETP.GE.AND P2, PT, R11, RZ, PT ;  /* 0x000000ff0b00720c */ /* 0x000fe20003f46270 */
[----:B------:R-:W-:Y:S01]  /*3560*/  IMAD.HI.U32 R19, R19, R21, R18 ;  /* 0x0000001513137227 */ /* 0x000fe200078e0012 */
[----:B------:R-:W-:-:S03]  /*3570*/  MOV R18, R20 ;  /* 0x0000001400127202 */ /* 0x000fc60000000f00 */
[----:B------:R-:W-:Y:S02]  /*3580*/  IMAD.MOV.U32 R20, RZ, RZ, R23 ;  /* 0x000000ffff147224 */ /* 0x000fe400078e0017 */
[----:B------:R-:W-:-:S04]  /*3590*/  IMAD.HI.U32 R19, R19, R18, RZ ;  /* 0x0000001213137227 */ /* 0x000fc800078e00ff */
        /* <DEDUP_REMOVED lines=11> */
[----:B------:R-:W-:Y:S02]  /*3650*/  IADD3 R5, PT, PT, R5, 0x8, RZ ;  /* 0x0000000805057810 */ /* 0x000fe40007ffe0ff */
[----:B------:R-:W-:Y:S02]  /*3660*/  IADD3 R13, PT, PT, R13, -0x8, RZ ;  /* 0xfffffff80d0d7810 */ /* 0x000fe40007ffe0ff */
[-C--:B--2---:R-:W-:Y:S02]  /*3670*/  IABS R19, R14.reuse ;  /* 0x0000000e00137213 */ /* 0x084fe40000000000 */
[----:B0-----:R-:W-:-:S02]  /*3680*/  IABS R8, R14 ;  /* 0x0000000e00087213 */ /* 0x001fc40000000000 */
[----:B------:R-:W0:Y:S01]  /*3690*/  I2F.RP R12, R19 ;  /* 0x00000013000c7306 */ /* 0x000e220000209400 */
[----:B------:R-:W-:Y:S02]  /*36a0*/  LOP3.LUT R11, R11, R14, RZ, 0x3c, !PT ;  /* 0x0000000e0b0b7212 */ /* 0x000fe400078e3cff */
[----:B------:R-:W-:Y:S02]  /*36b0*/  IMAD.MOV R8, RZ, RZ, -R8 ;  /* 0x000000ffff087224 */ /* 0x000fe400078e0a08 */
[----:B------:R-:W-:-:S03]  /*36c0*/  ISETP.GE.AND P2, PT, R11, RZ, PT ;  /* 0x000000ff0b00720c */ /* 0x000fc60003f46270 */
[----:B0-----:R-:W0:Y:S02]  /*36d0*/  MUFU.RCP R12, R12 ;  /* 0x0000000c000c7308 */ /* 0x001e240000001000 */
[----:B0-----:R-:W-:-:S06]  /*36e0*/  IADD3 R20, PT, PT, R12, 0xffffffe, RZ ;  /* 0x0ffffffe0c147810 */ /* 0x001fcc0007ffe0ff */
[----:B------:R0:W1:Y:S02]  /*36f0*/  F2I.FTZ.U32.TRUNC.NTZ R21, R20 ;  /* 0x0000001400157305 */ /* 0x000064000021f000 */
[----:B0-----:R-:W-:Y:S02]  /*3700*/  HFMA2 R20, -RZ, RZ, 0, 0 ;  /* 0x00000000ff147431 */ /* 0x001fe400000001ff */
[----:B-1----:R-:W-:-:S04]  /*3710*/  IMAD.MOV R22, RZ, RZ, -R21 ;  /* 0x000000ffff167224 */ /* 0x002fc800078e0a15 */
[----:B------:R-:W-:-:S04]  /*3720*/  IMAD R23, R22, R19, RZ ;  /* 0x0000001316177224 */ /* 0x000fc800078e02ff */
[----:B------:R-:W-:-:S06]  /*3730*/  IMAD.HI.U32 R21, R21, R23, R20 ;  /* 0x0000001715157227 */ /* 0x000fcc00078e0014 */
[----:B------:R-:W-:-:S04]  /*3740*/  IMAD.HI.U32 R21, R21, R18, RZ ;  /* 0x0000001215157227 */ /* 0x000fc800078e00ff */
[----:B------:R-:W-:-:S05]  /*3750*/  IMAD R18, R21, R8, R18 ;  /* 0x0000000815127224 */ /* 0x000fca00078e0212 */
[----:B------:R-:W-:-:S13]  /*3760*/  ISETP.GT.U32.AND P0, PT, R19, R18, PT ;  /* 0x000000121300720c */ /* 0x000fda0003f04070 */
[-C--:B------:R-:W-:Y:S01]  /*3770*/  @!P0 IADD3 R18, PT, PT, R18, -R19.reuse, RZ ;  /* 0x8000001312128210 */ /* 0x080fe20007ffe0ff */
        /* <DEDUP_REMOVED lines=8> */
[----:B------:R-:W-:Y:S05]  /*3800*/  @P1 BRA `(.L_x_4) ;  /* 0xffffffe400441947 */ /* 0x000fea000383ffff */
.L_x_3:
[----:B------:R-:W-:-:S07]  /*3810*/  VIADD R13, R13, 0x4 ;  /* 0x000000040d0d7836 */ /* 0x000fce0000000000 */
.L_x_2:
[----:B------:R-:W-:-:S13]  /*3820*/  ISETP.NE.AND P0, PT, R16, RZ, PT ;  /* 0x000000ff1000720c */ /* 0x000fda0003f05270 */
[----:B------:R-:W-:Y:S05]  /*3830*/  @!P0 BRA `(.L_x_5) ;  /* 0x0000001400e48947 */ /* 0x000fea0003800000 */
[----:B------:R-:W1:Y:S01]  /*3840*/  LDCU UR4, c[0x0][0x3b8] ;  /* 0x00007700ff0477ac */ /* 0x000e620008000800 */
[----:B------:R-:W-:Y:S01]  /*3850*/  ISETP.GE.U32.AND P1, PT, R16, 0x4, PT ;  /* 0x000000041000780c */ /* 0x000fe20003f26070 */
[----:B-1----:R-:W-:-:S04]  /*3860*/  ULOP3.LUT UR5, UR4, 0x3, URZ, 0xc0, !UPT ;  /* 0x0000000304057892 */ /* 0x002fc8000f8ec0ff */
[----:B------:R-:W-:-:S08]  /*3870*/  UISETP.NE.AND UP0, UPT, UR5, URZ, UPT ;  /* 0x000000ff0500728c */ /* 0x000fd0000bf05270 */
[----:B------:R-:W-:Y:S05]  /*3880*/  @!P1 BRA `(.L_x_6) ;  /* 0x0000000c006c9947 */ /* 0x000fea0003800000 */
[----:B------:R-:W1:Y:S01]  /*3890*/  LDC.64 R8, c[0x0][0x3a0] ;  /* 0x0000e800ff087b82 */ /* 0x000e620000000a00 */
[----:B------:R-:W-:Y:S01]  /*38a0*/  IADD3 R21, PT, PT, R13, -0x1, RZ ;  /* 0xffffffff0d157810 */ /* 0x000fe20007ffe0ff */
[----:B------:R-:W2:Y:S04]  /*38b0*/  LDCU.64 UR8, c[0x0][0x3a8] ;  /* 0x00007500ff0877ac */ /* 0x000ea80008000a00 */
[----:B-1----:R-:W-:-:S05]  /*38c0*/  IMAD.WIDE.U32 R20, R21, 0x4, R8 ;  /* 0x0000000415147825 */ /* 0x002fca00078e0008 */
[----:B0-----:R-:W3:Y:S01]  /*38d0*/  LDG.E R14, desc[UR6][R20.64] ;  /* 0x00000006140e7981 */ /* 0x001ee2000c1e1900 */
[----:B------:R-:W-:Y:S02]  /*38e0*/  IABS R5, R11 ;  /* 0x0000000b00057213 */ /* 0x000fe40000000000 */
[----:B------:R-:W-:Y:S02]  /*38f0*/  ISETP.GE.AND P2, PT, R11, RZ, PT ;  /* 0x000000ff0b00720c */ /* 0x000fe40003f46270 */
[-C--:B---3--:R-:W-:Y:S02]  /*3900*/  IABS R15, R14.reuse ;  /* 0x0000000e000f7213 */ /* 0x088fe40000000000 */
[----:B------:R-:W-:Y:S02]  /*3910*/  IABS R18, R14 ;  /* 0x0000000e00127213 */ /* 0x000fe40000000000 */
[----:B------:R-:W0:Y:S08]  /*3920*/  I2F.RP R10, R15 ;  /* 0x0000000f000a7306 */ /* 0x000e300000209400 */
[----:B0-----:R-:W0:Y:S02]  /*3930*/  MUFU.RCP R10, R10 ;  /* 0x0000000a000a7308 */ /* 0x001e240000001000 */
[----:B0-----:R-:W-:-:S06]  /*3940*/  VIADD R6, R10, 0xffffffe ;  /* 0x0ffffffe0a067836 */ /* 0x001fcc0000000000 */
[----:B------:R0:W1:Y:S02]  /*3950*/  F2I.FTZ.U32.TRUNC.NTZ R7, R6 ;  /* 0x0000000600077305 */ /* 0x000064000021f000 */
[----:B0-----:R-:W-:Y:S01]  /*3960*/  IMAD.MOV.U32 R6, RZ, RZ, RZ ;  /* 0x000000ffff067224 */ /* 0x001fe200078e00ff */
[----:B-1----:R-:W-:-:S05]  /*3970*/  IADD3 R12, PT, PT, RZ, -R7, RZ ;  /* 0x80000007ff0c7210 */ /* 0x002fca0007ffe0ff */
[----:B------:R-:W-:-:S04]  /*3980*/  IMAD R17, R12, R15, RZ ;  /* 0x0000000f0c117224 */ /* 0x000fc800078e02ff */
[----:B------:R-:W-:Y:S01]  /*3990*/  IMAD.HI.U32 R12, R7, R17, R6 ;  /* 0x00000011070c7227 */ /* 0x000fe200078e0006 */
[----:B------:R-:W-:-:S05]  /*39a0*/  IADD3 R7, PT, PT, RZ, -R18, RZ ;  /* 0x80000012ff077210 */ /* 0x000fca0007ffe0ff */
[----:B------:R-:W-:-:S04]  /*39b0*/  IMAD.HI.U32 R12, R12, R5, RZ ;  /* 0x000000050c0c7227 */ /* 0x000fc800078e00ff */
[----:B------:R-:W-:Y:S01]  /*39c0*/  IMAD R12, R12, R7, R5 ;  /* 0x000000070c0c7224 */ /* 0x000fe200078e0205 */
[----:B------:R-:W-:-:S04]  /*39d0*/  SHF.R.S32.HI R7, RZ, 0x1f, R13 ;  /* 0x0000001fff077819 */ /* 0x000fc8000001140d */
[----:B------:R-:W-:-:S13]  /*39e0*/  ISETP.GT.U32.AND P1, PT, R15, R12, PT ;  /* 0x0000000c0f00720c */ /* 0x000fda0003f24070 */
[----:B------:R-:W-:Y:S01]  /*39f0*/  @!P1 IMAD.IADD R12, R12, 0x1, -R15 ;  /* 0x000000010c0c9824 */ /* 0x000fe200078e0a0f */
[----:B------:R-:W-:-:S04]  /*3a00*/  ISETP.NE.AND P1, PT, R14, RZ, PT ;  /* 0x000000ff0e00720c */ /* 0x000fc80003f25270 */
[----:B------:R-:W-:-:S13]  /*3a10*/  ISETP.GT.U32.AND P3, PT, R15, R12, PT ;  /* 0x0000000c0f00720c */ /* 0x000fda0003f64070 */
[----:B------:R-:W-:Y:S02]  /*3a20*/  @!P3 IADD3 R12, PT, PT, R12, -R15, RZ ;  /* 0x8000000f0c0cb210 */ /* 0x000fe40007ffe0ff */
[----:B------:R-:W-:-:S03]  /*3a30*/  IADD3 R10, P3, PT, R2, R13, RZ ;  /* 0x0000000d020a7210 */ /* 0x000fc60007f7e0ff */
[----:B------:R-:W-:Y:S01]  /*3a40*/  IMAD.MOV.U32 R17, RZ, RZ, R12 ;  /* 0x000000ffff117224 */ /* 0x000fe200078e000c */
[----:B------:R-:W-:Y:S02]  /*3a50*/  LEA.HI.X.SX32 R7, R2, R7, 0x1, P3 ;  /* 0x0000000702077211 */ /* 0x000fe400018f0eff */
[C---:B--2---:R-:W-:Y:S02]  /*3a60*/  LEA R6, P3, R10.reuse, UR8, 0x2 ;  /* 0x000000080a067c11 */ /* 0x044fe4000f8610ff */
        /* <DEDUP_REMOVED lines=9> */
[----:B------:R-:W-:Y:S02]  /*3b00*/  IABS R24, R20 ;  /* 0x0000001400187213 */ /* 0x000fe40000000000 */
[----:B------:R-:W1:Y:S01]  /*3b10*/  I2F.RP R22, R10 ;  /* 0x0000000a00167306 */ /* 0x000e620000209400 */
[----:B0-----:R-:W-:-:S07]  /*3b20*/  IABS R17, R12 ;  /* 0x0000000c00117213 */ /* 0x001fce0000000000 */
[----:B------:R-:W0:Y:S08]  /*3b30*/  I2F.RP R21, R17 ;  /* 0x0000001100157306 */ /* 0x000e300000209400 */
[----:B-1----:R-:W1:Y:S08]  /*3b40*/  MUFU.RCP R22, R22 ;  /* 0x0000001600167308 */ /* 0x002e700000001000 */
[----:B0-----:R-:W-:Y:S01]  /*3b50*/  MUFU.RCP R21, R21 ;  /* 0x0000001500157308 */ /* 0x001fe20000001000 */
[----:B-1----:R-:W-:-:S07]  /*3b60*/  IADD3 R18, PT, PT, R22, 0xffffffe, RZ ;  /* 0x0ffffffe16127810 */ /* 0x002fce0007ffe0ff */
[----:B------:R0:W1:Y:S02]  /*3b70*/  F2I.FTZ.U32.TRUNC.NTZ R19, R18 ;  /* 0x0000001200137305 */ /* 0x000064000021f000 */
[----:B0-----:R-:W-:Y:S01]  /*3b80*/  MOV R18, RZ ;  /* 0x000000ff00127202 */ /* 0x001fe20000000f00 */
[----:B-1----:R-:W-:-:S04]  /*3b90*/  IMAD.MOV R23, RZ, RZ, -R19 ;  /* 0x000000ffff177224 */ /* 0x002fc800078e0a13 */
[----:B------:R-:W-:-:S04]  /*3ba0*/  IMAD R23, R23, R10, RZ ;  /* 0x0000000a17177224 */ /* 0x000fc800078e02ff */
[----:B------:R-:W-:-:S04]  /*3bb0*/  IMAD.HI.U32 R22, R19, R23, R18 ;  /* 0x0000001713167227 */ /* 0x000fc800078e0012 */
[----:B------:R-:W-:Y:S02]  /*3bc0*/  IMAD.MOV R18, RZ, RZ, -R24 ;  /* 0x000000ffff127224 */ /* 0x000fe400078e0a18 */
[----:B------:R-:W-:-:S04]  /*3bd0*/  IMAD.HI.U32 R22, R22, R5, RZ ;  /* 0x0000000516167227 */ /* 0x000fc800078e00ff */
[----:B------:R-:W-:Y:S02]  /*3be0*/  IMAD R5, R22, R18, R5 ;  /* 0x0000001216057224 */ /* 0x000fe400078e0205 */
[----:B------:R-:W-:Y:S01]  /*3bf0*/  VIADD R18, R21, 0xffffffe ;  /* 0x0ffffffe15127836 */ /* 0x000fe20000000000 */
[----:B------:R-:W-:Y:S02]  /*3c00*/  IABS R21, R12 ;  /* 0x0000000c00157213 */ /* 0x000fe40000000000 */
[----:B------:R-:W-:-:S03]  /*3c10*/  ISETP.GT.U32.AND P3, PT, R10, R5, PT ;  /* 0x000000050a00720c */ /* 0x000fc60003f64070 */
[----:B------:R-:W-:-:S10]  /*3c20*/  IMAD.MOV R21, RZ, RZ, -R21 ;  /* 0x000000ffff157224 */ /* 0x000fd400078e0a15 */
[-C--:B------:R-:W-:Y:S02]  /*3c30*/  @!P3 IADD3 R5, PT, PT, R5, -R10.reuse, RZ ;  /* 0x8000000a0505b210 */ /* 0x080fe40007ffe0ff */
[----:B------:R-:W-:Y:S02]  /*3c40*/  @!P3 IADD3 R22, PT, PT, R22, 0x1, RZ ;  /* 0x000000011616b810 */ /* 0x000fe40007ffe0ff */
[----:B------:R-:W-:Y:S02]  /*3c50*/  ISETP.GE.U32.AND P1, PT, R5, R10, PT ;  /* 0x0000000a0500720c */ /* 0x000fe40003f26070 */
[----:B------:R-:W-:Y:S02]  /*3c60*/  LOP3.LUT R5, R11, R20, RZ, 0x3c, !PT ;  /* 0x000000140b057212 */ /* 0x000fe400078e3cff */
[----:B------:R-:W0:Y:S01]  /*3c70*/  F2I.FTZ.U32.TRUNC.NTZ R11, R18 ;  /* 0x00000012000b7305 */ /* 0x000e22000021f000 */
[----:B------:R-:W-:Y:S02]  /*3c80*/  ISETP.NE.AND P3, PT, R20, RZ, PT ;  /* 0x000000ff1400720c */ /* 0x000fe40003f65270 */
[----:B------:R-:W-:-:S06]  /*3c90*/  ISETP.GE.AND P2, PT, R5, RZ, PT ;  /* 0x000000ff0500720c */ /* 0x000fcc0003f46270 */
[----:B------:R-:W-:-:S05]  /*3ca0*/  @P1 VIADD R22, R22, 0x1 ;  /* 0x0000000116161836 */ /* 0x000fca0000000000 */
[----:B------:R-:W-:Y:S01]  /*3cb0*/  MOV R5, R22 ;  /* 0x0000001600057202 */ /* 0x000fe20000000f00 */
[----:B0-----:R-:W-:-:S03]  /*3cc0*/  IMAD.MOV R10, RZ, RZ, -R11 ;  /* 0x000000ffff0a7224 */ /* 0x001fc600078e0a0b */
[----:B------:R-:W-:Y:S01]  /*3cd0*/  @!P2 IADD3 R5, PT, PT, -R5, RZ, RZ ;  /* 0x000000ff0505a210 */ /* 0x000fe20007ffe1ff */
[----:B------:R-:W-:Y:S02]  /*3ce0*/  IMAD R19, R10, R17, RZ ;  /* 0x000000110a137224 */ /* 0x000fe400078e02ff */
[----:B------:R-:W-:Y:S01]  /*3cf0*/  HFMA2 R10, -RZ, RZ, 0, 0 ;  /* 0x00000000ff0a7431 */ /* 0x000fe200000001ff */
[----:B------:R-:W-:-:S04]  /*3d00*/  @!P3 LOP3.LUT R5, RZ, R20, RZ, 0x33, !PT ;  /* 0x00000014ff05b212 */ /* 0x000fc800078e33ff */
[----:B------:R-:W-:Y:S02]  /*3d10*/  IABS R20, R5 ;  /* 0x0000000500147213 */ /* 0x000fe40000000000 */
[----:B------:R-:W-:Y:S01]  /*3d20*/  ISETP.GE.AND P3, PT, R5, RZ, PT ;  /* 0x000000ff0500720c */ /* 0x000fe20003f66270 */
[----:B------:R-:W-:-:S04]  /*3d30*/  IMAD.HI.U32 R11, R11, R19, R10 ;  /* 0x000000130b0b7227 */ /* 0x000fc800078e000a */
        /* <DEDUP_REMOVED lines=16> */
[----:B------:R-:W-:-:S04]  /*3e40*/  VIADD R13, R13, 0xfffffffc ;  /* 0xfffffffc0d0d7836 */ /* 0x000fc80000000000 */
[----:B------:R-:W-:Y:S01]  /*3e50*/  IMAD.WIDE.U32 R8, R13, 0x4, R8 ;  /* 0x000000040d087825 */ /* 0x000fe200078e0008 */
[-C--:B--2---:R-:W-:Y:S02]  /*3e60*/  IABS R21, R14.reuse ;  /* 0x0000000e00157213 */ /* 0x084fe40000000000 */
[----:B------:R-:W-:Y:S02]  /*3e70*/  LOP3.LUT R5, R5, R14, RZ, 0x3c, !PT ;  /* 0x0000000e05057212 */ /* 0x000fe400078e3cff */
[----:B------:R-:W1:Y:S02]  /*3e80*/  I2F.RP R22, R21 ;  /* 0x0000001500167306 */ /* 0x000e640000209400 */
[----:B------:R-:W-:Y:S02]  /*3e90*/  ISETP.GE.AND P2, PT, R5, RZ, PT ;  /* 0x000000ff0500720c */ /* 0x000fe40003f46270 */
[----:B0-----:R-:W-:-:S04]  /*3ea0*/  IABS R17, R12 ;  /* 0x0000000c00117213 */ /* 0x001fc80000000000 */
[----:B------:R-:W0:Y:S08]  /*3eb0*/  I2F.RP R23, R17 ;  /* 0x0000001100177306 */ /* 0x000e300000209400 */
        /* <DEDUP_REMOVED lines=8> */
[----:B------:R-:W-:Y:S01]  /*3f40*/  IMAD.HI.U32 R19, R19, R15, R18 ;  /* 0x0000000f13137227 */ /* 0x000fe200078e0012 */
[----:B------:R-:W-:-:S05]  /*3f50*/  IADD3 R15, PT, PT, RZ, -R24, RZ ;  /* 0x80000018ff0f7210 */ /* 0x000fca0007ffe0ff */
[----:B------:R-:W-:-:S04]  /*3f60*/  IMAD.HI.U32 R19, R19, R20, RZ ;  /* 0x0000001413137227 */ /* 0x000fc800078e00ff */
[----:B------:R-:W-:Y:S01]  /*3f70*/  IMAD R20, R19, R15, R20 ;  /* 0x0000000f13147224 */ /* 0x000fe200078e0214 */
[----:B------:R-:W-:-:S04]  /*3f80*/  IADD3 R15, PT, PT, R23, 0xffffffe, RZ ;  /* 0x0ffffffe170f7810 */ /* 0x000fc80007ffe0ff */
[----:B------:R-:W-:Y:S02]  /*3f90*/  ISETP.GT.U32.AND P3, PT, R21, R20, PT ;  /* 0x000000141500720c */ /* 0x000fe40003f64070 */
[----:B------:R-:W0:Y:S11]  /*3fa0*/  F2I.FTZ.U32.TRUNC.NTZ R15, R15 ;  /* 0x0000000f000f7305 */ /* 0x000e36000021f000 */
[----:B------:R-:W-:-:S02]  /*3fb0*/  @!P3 IMAD.IADD R20, R20, 0x1, -R21 ;  /* 0x000000011414b824 */ /* 0x000fc400078e0a15 */
[----:B------:R-:W-:Y:S01]  /*3fc0*/  @!P3 VIADD R19, R19, 0x1 ;  /* 0x000000011313b836 */ /* 0x000fe20000000000 */
[----:B------:R-:W-:Y:S02]  /*3fd0*/  ISETP.NE.AND P3, PT, R14, RZ, PT ;  /* 0x000000ff0e00720c */ /* 0x000fe40003f65270 */
[----:B------:R-:W-:Y:S02]  /*3fe0*/  ISETP.GE.U32.AND P1, PT, R20, R21, PT ;  /* 0x000000151400720c */ /* 0x000fe40003f26070 */
[----:B0-----:R-:W-:-:S11]  /*3ff0*/  IADD3 R18, PT, PT, RZ, -R15, RZ ;  /* 0x8000000fff127210 */ /* 0x001fd60007ffe0ff */
[----:B------:R-:W-:-:S05]  /*4000*/  @P1 IADD3 R19, PT, PT, R19, 0x1, RZ ;  /* 0x0000000113131810 */ /* 0x000fca0007ffe0ff */
[----:B------:R-:W-:Y:S02]  /*4010*/  IMAD.MOV.U32 R5, RZ, RZ, R19 ;  /* 0x000000ffff057224 */ /* 0x000fe400078e0013 */
[----:B------:R-:W-:Y:S02]  /*4020*/  IMAD R19, R18, R17, RZ ;  /* 0x0000001112137224 */ /* 0x000fe400078e02ff */
[----:B------:R-:W-:Y:S01]  /*4030*/  @!P2 IMAD.MOV R5, RZ, RZ, -R5 ;  /* 0x000000ffff05a224 */ /* 0x000fe200078e0a05 */
[----:B------:R-:W-:Y:S02]  /*4040*/  @!P3 LOP3.LUT R5, RZ, R14, RZ, 0x33, !PT ;  /* 0x0000000eff05b212 */ /* 0x000fe400078e33ff */
[----:B------:R-:W-:Y:S02]  /*4050*/  IABS R14, R12 ;  /* 0x0000000c000e7213 */ /* 0x000fe40000000000 */
[----:B------:R-:W-:Y:S02]  /*4060*/  IABS R18, R5 ;  /* 0x0000000500127213 */ /* 0x000fe40000000000 */
[----:B------:R-:W-:Y:S01]  /*4070*/  IADD3 R20, PT, PT, RZ, -R14, RZ ;  /* 0x8000000eff147210 */ /* 0x000fe20007ffe0ff */
[----:B------:R-:W-:Y:S01]  /*4080*/  IMAD.MOV.U32 R14, RZ, RZ, RZ ;  /* 0x000000ffff0e7224 */ /* 0x000fe200078e00ff */
[----:B------:R-:W-:-:S03]  /*4090*/  ISETP.GE.AND P3, PT, R5, RZ, PT ;  /* 0x000000ff0500720c */ /* 0x000fc60003f66270 */
[----:B------:R-:W-:Y:S01]  /*40a0*/  IMAD.HI.U32 R15, R15, R19, R14 ;  /* 0x000000130f0f7227 */ /* 0x000fe200078e000e */
        /* <DEDUP_REMOVED lines=12> */
[----:B------:R-:W2:Y:S04]  /*4170*/  LDG.E R10, desc[UR6][R10.64] ;  /* 0x000000060a0a7981 */ /* 0x000ea8000c1e1900 */
[----:B------:R-:W0:Y:S01]  /*4180*/  LDG.E R12, desc[UR6][R8.64] ;  /* 0x00000006080c7981 */ /* 0x000e22000c1e1900 */
[-C--:B--2---:R-:W-:Y:S02]  /*4190*/  IABS R19, R10.reuse ;  /* 0x0000000a00137213 */ /* 0x084fe40000000000 */
[----:B------:R-:W-:-:S02]  /*41a0*/  LOP3.LUT R5, R5, R10, RZ, 0x3c, !PT ;  /* 0x0000000a05057212 */ /* 0x000fc400078e3cff */
[----:B------:R-:W1:Y:S01]  /*41b0*/  I2F.RP R20, R19 ;  /* 0x0000001300147306 */ /* 0x000e620000209400 */
[----:B0-----:R-:W-:Y:S02]  /*41c0*/  IABS R17, R12 ;  /* 0x0000000c00117213 */ /* 0x001fe40000000000 */
[----:B------:R-:W-:-:S05]  /*41d0*/  ISETP.GE.AND P2, PT, R5, RZ, PT ;  /* 0x000000ff0500720c */ /* 0x000fca0003f46270 */
[----:B------:R-:W0:Y:S08]  /*41e0*/  I2F.RP R21, R17 ;  /* 0x0000001100157306 */ /* 0x000e300000209400 */
[----:B-1----:R-:W1:Y:S08]  /*41f0*/  MUFU.RCP R20, R20 ;  /* 0x0000001400147308 */ /* 0x002e700000001000 */
[----:B0-----:R-:W-:Y:S01]  /*4200*/  MUFU.RCP R21, R21 ;  /* 0x0000001500157308 */ /* 0x001fe20000001000 */
[----:B-1----:R-:W-:-:S07]  /*4210*/  IADD3 R14, PT, PT, R20, 0xffffffe, RZ ;  /* 0x0ffffffe140e7810 */ /* 0x002fce0007ffe0ff */
[----:B------:R0:W1:Y:S02]  /*4220*/  F2I.FTZ.U32.TRUNC.NTZ R15, R14 ;  /* 0x0000000e000f7305 */ /* 0x000064000021f000 */
[----:B0-----:R-:W-:Y:S02]  /*4230*/  HFMA2 R14, -RZ, RZ, 0, 0 ;  /* 0x00000000ff0e7431 */ /* 0x001fe400000001ff */
[----:B-1----:R-:W-:-:S04]  /*4240*/  IMAD.MOV R22, RZ, RZ, -R15 ;  /* 0x000000ffff167224 */ /* 0x002fc800078e0a0f */
        /* <DEDUP_REMOVED lines=9> */
[----:B------:R-:W-:-:S02]  /*42e0*/  @!P3 IADD3 R18, PT, PT, R18, -R19, RZ ;  /* 0x800000131212b210 */ /* 0x000fc40007ffe0ff */
[----:B------:R-:W-:Y:S02]  /*42f0*/  @!P3 IADD3 R15, PT, PT, R15, 0x1, RZ ;  /* 0x000000010f0fb810 */ /* 0x000fe40007ffe0ff */
[----:B------:R-:W-:Y:S01]  /*4300*/  ISETP.GE.U32.AND P1, PT, R18, R19, PT ;  /* 0x000000131200720c */ /* 0x000fe20003f26070 */
[----:B0-----:R-:W-:Y:S01]  /*4310*/  IMAD.MOV R14, RZ, RZ, -R11 ;  /* 0x000000ffff0e7224 */ /* 0x001fe200078e0a0b */
[----:B------:R-:W-:-:S11]  /*4320*/  ISETP.NE.AND P3, PT, R10, RZ, PT ;  /* 0x000000ff0a00720c */ /* 0x000fd60003f65270 */
[----:B------:R-:W-:-:S05]  /*4330*/  @P1 VIADD R15, R15, 0x1 ;  /* 0x000000010f0f1836 */ /* 0x000fca0000000000 */
[----:B------:R-:W-:Y:S01]  /*4340*/  MOV R5, R15 ;  /* 0x0000000f00057202 */ /* 0x000fe20000000f00 */
[----:B------:R-:W-:-:S03]  /*4350*/  IMAD R15, R14, R17, RZ ;  /* 0x000000110e0f7224 */ /* 0x000fc600078e02ff */
[----:B------:R-:W-:Y:S02]  /*4360*/  @!P2 IADD3 R5, PT, PT, -R5, RZ, RZ ;  /* 0x000000ff0505a210 */ /* 0x000fe40007ffe1ff */
[----:B------:R-:W-:Y:S02]  /*4370*/  @!P3 LOP3.LUT R5, RZ, R10, RZ, 0x33, !PT ;  /* 0x0000000aff05b212 */ /* 0x000fe400078e33ff */
[----:B------:R-:W-:Y:S02]  /*4380*/  IABS R10, R12 ;  /* 0x0000000c000a7213 */ /* 0x000fe40000000000 */
[----:B------:R-:W-:Y:S02]  /*4390*/  IABS R14, R5 ;  /* 0x00000005000e7213 */ /* 0x000fe40000000000 */
[----:B------:R-:W-:Y:S01]  /*43a0*/  ISETP.GE.AND P3, PT, R5, RZ, PT ;  /* 0x000000ff0500720c */ /* 0x000fe20003f66270 */
[----:B------:R-:W-:Y:S02]  /*43b0*/  IMAD.MOV R18, RZ, RZ, -R10 ;  /* 0x000000ffff127224 */ /* 0x000fe400078e0a0a */
[----:B------:R-:W-:-:S05]  /*43c0*/  HFMA2 R10, -RZ, RZ, 0, 0 ;  /* 0x00000000ff0a7431 */ /* 0x000fca00000001ff */
[----:B------:R-:W-:-:S04]  /*43d0*/  IMAD.HI.U32 R11, R11, R15, R10 ;  /* 0x0000000f0b0b7227 */ /* 0x000fc800078e000a */
[----:B------:R-:W-:Y:S01]  /*43e0*/  IMAD.MOV.U32 R10, RZ, RZ, R14 ;  /* 0x000000ffff0a7224 */ /* 0x000fe200078e000e */
[----:B------:R-:W-:-:S03]  /*43f0*/  MOV R14, R18 ;  /* 0x00000012000e7202 */ /* 0x000fc60000000f00 */
        /* <DEDUP_REMOVED lines=11> */
[----:B------:R-:W2:Y:S02]  /*44b0*/  LDG.E R8, desc[UR6][R8.64] ;  /* 0x0000000608087981 */ /* 0x000ea4000c1e1900 */
[-C--:B--2---:R-:W-:Y:S02]  /*44c0*/  IABS R17, R8.reuse ;  /* 0x0000000800117213 */ /* 0x084fe40000000000 */
[-C--:B0-----:R-:W-:Y:S02]  /*44d0*/  IABS R6, R8.reuse ;  /* 0x0000000800067213 */ /* 0x081fe40000000000 */
[----:B------:R-:W0:Y:S01]  /*44e0*/  I2F.RP R12, R17 ;  /* 0x00000011000c7306 */ /* 0x000e220000209400 */
[----:B------:R-:W-:-:S02]  /*44f0*/  LOP3.LUT R5, R5, R8, RZ, 0x3c, !PT ;  /* 0x0000000805057212 */ /* 0x000fc400078e3cff */
[----:B------:R-:W-:Y:S02]  /*4500*/  IADD3 R6, PT, PT, RZ, -R6, RZ ;  /* 0x80000006ff067210 */ /* 0x000fe40007ffe0ff */
[----:B------:R-:W-:-:S03]  /*4510*/  ISETP.GE.AND P2, PT, R5, RZ, PT ;  /* 0x000000ff0500720c */ /* 0x000fc60003f46270 */
[----:B0-----:R-:W0:Y:S02]  /*4520*/  MUFU.RCP R12, R12 ;  /* 0x0000000c000c7308 */ /* 0x001e240000001000 */
[----:B0-----:R-:W-:-:S06]  /*4530*/  VIADD R14, R12, 0xffffffe ;  /* 0x0ffffffe0c0e7836 */ /* 0x001fcc0000000000 */
[----:B------:R0:W1:Y:S02]  /*4540*/  F2I.FTZ.U32.TRUNC.NTZ R15, R14 ;  /* 0x0000000e000f7305 */ /* 0x000064000021f000 */
[----:B0-----:R-:W-:Y:S01]  /*4550*/  IMAD.MOV.U32 R14, RZ, RZ, RZ ;  /* 0x000000ffff0e7224 */ /* 0x001fe200078e00ff */
[----:B-1----:R-:W-:-:S05]  /*4560*/  IADD3 R18, PT, PT, RZ, -R15, RZ ;  /* 0x8000000fff127210 */ /* 0x002fca0007ffe0ff */
[----:B------:R-:W-:-:S04]  /*4570*/  IMAD R19, R18, R17, RZ ;  /* 0x0000001112137224 */ /* 0x000fc800078e02ff */
[----:B------:R-:W-:-:S06]  /*4580*/  IMAD.HI.U32 R15, R15, R19, R14 ;  /* 0x000000130f0f7227 */ /* 0x000fcc00078e000e */
[----:B------:R-:W-:-:S04]  /*4590*/  IMAD.HI.U32 R15, R15, R10, RZ ;  /* 0x0000000a0f0f7227 */ /* 0x000fc800078e00ff */
[----:B------:R-:W-:-:S05]  /*45a0*/  IMAD R10, R15, R6, R10 ;  /* 0x000000060f0a7224 */ /* 0x000fca00078e020a */
[----:B------:R-:W-:-:S13]  /*45b0*/  ISETP.GT.U32.AND P3, PT, R17, R10, PT ;  /* 0x0000000a1100720c */ /* 0x000fda0003f64070 */
[----:B------:R-:W-:Y:S01]  /*45c0*/  @!P3 IMAD.IADD R10, R10, 0x1, -R17 ;  /* 0x000000010a0ab824 */ /* 0x000fe200078e0a11 */
[----:B------:R-:W-:Y:S02]  /*45d0*/  @!P3 IADD3 R15, PT, PT, R15, 0x1, RZ ;  /* 0x000000010f0fb810 */ /* 0x000fe40007ffe0ff */
[----:B------:R-:W-:Y:S02]  /*45e0*/  ISETP.NE.AND P3, PT, R8, RZ, PT ;  /* 0x000000ff0800720c */ /* 0x000fe40003f65270 */
[----:B------:R-:W-:-:S13]  /*45f0*/  ISETP.GE.U32.AND P1, PT, R10, R17, PT ;  /* 0x000000110a00720c */ /* 0x000fda0003f26070 */
[----:B------:R-:W-:-:S05]  /*4600*/  @P1 VIADD R15, R15, 0x1 ;  /* 0x000000010f0f1836 */ /* 0x000fca0000000000 */
[----:B------:R-:W-:-:S05]  /*4610*/  MOV R11, R15 ;  /* 0x0000000f000b7202 */ /* 0x000fca0000000f00 */
[----:B------:R-:W-:Y:S01]  /*4620*/  @!P2 IMAD.MOV R11, RZ, RZ, -R11 ;  /* 0x000000ffff0ba224 */ /* 0x000fe200078e0a0b */
[----:B------:R-:W-:-:S07]  /*4630*/  @!P3 LOP3.LUT R11, RZ, R8, RZ, 0x33, !PT ;  /* 0x00000008ff0bb212 */ /* 0x000fce00078e33ff */
.L_x_6:
[----:B------:R-:W-:Y:S05]  /*4640*/  BRA.U !UP0, `(.L_x_5) ;  /* 0x0000000908607547 */ /* 0x000fea000b800000 */
[----:B------:R-:W-:Y:S02]  /*4650*/  UISETP.NE.AND UP0, UPT, UR5, 0x1, UPT ;  /* 0x000000010500788c */ /* 0x000fe4000bf05270 */
[----:B------:R-:W-:-:S04]  /*4660*/  ULOP3.LUT UR4, UR4, 0x1, URZ, 0xc0, !UPT ;  /* 0x0000000104047892 */ /* 0x000fc8000f8ec0ff */
[----:B------:R-:W-:-:S03]  /*4670*/  UISETP.NE.U32.AND UP1, UPT, UR4, 0x1, UPT ;  /* 0x000000010400788c */ /* 0x000fc6000bf25070 */
[----:B------:R-:W-:Y:S08]  /*4680*/  BRA.U !UP0, `(.L_x_7) ;  /* 0x0000000508c47547 */ /* 0x000ff0000b800000 */
        /* <DEDUP_REMOVED lines=47> */
[----:B0-----:R-:W-:Y:S02]  /*4980*/  HFMA2 R14, -RZ, RZ, 0, 0 ;  /* 0x00000000ff0e7431 */ /* 0x001fe400000001ff */
[----:B-1----:R-:W-:-:S04]  /*4990*/  IMAD.MOV R21, RZ, RZ, -R15 ;  /* 0x000000ffff157224 */ /* 0x002fc800078e0a0f */
[----:B------:R-:W-:-:S04]  /*49a0*/  IMAD R21, R21, R10, RZ ;  /* 0x0000000a15157224 */ /* 0x000fc800078e02ff */
[----:B------:R-:W-:-:S04]  /*49b0*/  IMAD.HI.U32 R20, R15, R21, R14 ;  /* 0x000000150f147227 */ /* 0x000fc800078e000e */
[----:B------:R-:W-:Y:S02]  /*49c0*/  IMAD.MOV R14, RZ, RZ, -R22 ;  /* 0x000000ffff0e7224 */ /* 0x000fe400078e0a16 */
[----:B------:R-:W-:-:S04]  /*49d0*/  IMAD.HI.U32 R20, R20, R5, RZ ;  /* 0x0000000514147227 */ /* 0x000fc800078e00ff */
[----:B------:R-:W-:Y:S02]  /*49e0*/  IMAD R5, R20, R14, R5 ;  /* 0x0000000e14057224 */ /* 0x000fe400078e0205 */
[----:B------:R-:W-:-:S03]  /*49f0*/  VIADD R14, R19, 0xffffffe ;  /* 0x0ffffffe130e7836 */ /* 0x000fc60000000000 */
[----:B------:R-:W-:-:S13]  /*4a00*/  ISETP.GT.U32.AND P3, PT, R10, R5, PT ;  /* 0x000000050a00720c */ /* 0x000fda0003f64070 */
        /* <DEDUP_REMOVED lines=13> */
[----:B------:R-:W-:Y:S02]  /*4ae0*/  @!P3 LOP3.LUT R5, RZ, R18, RZ, 0x33, !PT ;  /* 0x00000012ff05b212 */ /* 0x000fe400078e33ff */
[----:B------:R-:W-:Y:S02]  /*4af0*/  IABS R18, R12 ;  /* 0x0000000c00127213 */ /* 0x000fe40000000000 */
[----:B------:R-:W-:Y:S02]  /*4b00*/  IABS R14, R5 ;  /* 0x00000005000e7213 */ /* 0x000fe40000000000 */
[----:B------:R-:W-:Y:S01]  /*4b10*/  ISETP.GE.AND P3, PT, R5, RZ, PT ;  /* 0x000000ff0500720c */ /* 0x000fe20003f66270 */
[----:B------:R-:W-:-:S02]  /*4b20*/  IMAD.MOV R18, RZ, RZ, -R18 ;  /* 0x000000ffff127224 */ /* 0x000fc400078e0a12 */
        /* <DEDUP_REMOVED lines=39> */
.L_x_7:
[----:B------:R-:W-:Y:S05]  /*4da0*/  BRA.U UP1, `(.L_x_5) ;  /* 0x0000000101887547 */ /* 0x000fea000b800000 */
[----:B------:R-:W1:Y:S01]  /*4db0*/  LDC.64 R8, c[0x0][0x3a0] ;  /* 0x0000e800ff087b82 */ /* 0x000e620000000a00 */
[----:B------:R-:W-:Y:S01]  /*4dc0*/  IADD3 R5, PT, PT, R13, -0x1, RZ ;  /* 0xffffffff0d057810 */ /* 0x000fe20007ffe0ff */
[----:B------:R-:W2:Y:S04]  /*4dd0*/  LDCU.64 UR4, c[0x0][0x3a8] ;  /* 0x00007500ff0477ac */ /* 0x000ea80008000a00 */
[----:B-1----:R-:W-:-:S05]  /*4de0*/  IMAD.WIDE.U32 R8, R5, 0x4, R8 ;  /* 0x0000000405087825 */ /* 0x002fca00078e0008 */
[----:B0-----:R0:W3:Y:S01]  /*4df0*/  LDG.E R5, desc[UR6][R8.64] ;  /* 0x0000000608057981 */ /* 0x0010e2000c1e1900 */
[----:B------:R-:W-:Y:S02]  /*4e00*/  ISETP.GE.AND P2, PT, R11, RZ, PT ;  /* 0x000000ff0b00720c */ /* 0x000fe40003f46270 */
[----:B0-----:R-:W-:Y:S02]  /*4e10*/  IABS R8, R11 ;  /* 0x0000000b00087213 */ /* 0x001fe40000000000 */
[----:B------:R-:W-:Y:S02]  /*4e20*/  SHF.R.S32.HI R11, RZ, 0x1f, R13 ;  /* 0x0000001fff0b7819 */ /* 0x000fe4000001140d */
[-C--:B---3--:R-:W-:Y:S02]  /*4e30*/  IABS R12, R5.reuse ;  /* 0x00000005000c7213 */ /* 0x088fe40000000000 */
[----:B------:R-:W-:Y:S02]  /*4e40*/  IABS R9, R5 ;  /* 0x0000000500097213 */ /* 0x000fe40000000000 */
[----:B------:R-:W0:Y:S02]  /*4e50*/  I2F.RP R10, R12 ;  /* 0x0000000c000a7306 */ /* 0x000e240000209400 */
[----:B------:R-:W-:-:S06]  /*4e60*/  IADD3 R9, PT, PT, RZ, -R9, RZ ;  /* 0x80000009ff097210 */ /* 0x000fcc0007ffe0ff */
        /* <DEDUP_REMOVED lines=17> */
[----:B--2---:R-:W-:Y:S02]  /*4f80*/  LEA R6, P3, R13, UR4, 0x2 ;  /* 0x000000040d067c11 */ /* 0x004fe4000f8610ff */
[----:B------:R-:W-:Y:S02]  /*4f90*/  @!P2 IADD3 R9, PT, PT, -R9, RZ, RZ ;  /* 0x000000ff0909a210 */ /* 0x000fe40007ffe1ff */
[----:B------:R-:W-:Y:S02]  /*4fa0*/  LEA.HI.X R7, R13, UR5, R8, 0x2, P3 ;  /* 0x000000050d077c11 */ /* 0x000fe400098f1408 */
[----:B------:R-:W-:-:S05]  /*4fb0*/  @!P1 LOP3.LUT R9, RZ, R5, RZ, 0x33, !PT ;  /* 0x00000005ff099212 */ /* 0x000fca00078e33ff */
[----:B------:R1:W-:Y:S02]  /*4fc0*/  STG.E desc[UR6][R6.64+-0x4], R9 ;  /* 0xfffffc0906007986 */ /* 0x0003e4000c101906 */
.L_x_5:
[----:B------:R-:W2:Y:S01]  /*4fd0*/  LDC R5, c[0x0][0x3b8] ;  /* 0x0000ee00ff057b82 */ /* 0x000ea20000000800 */
[----:B------:R-:W-:Y:S01]  /*4fe0*/  ISETP.GE.U32.AND P1, PT, R4, 0xf, PT ;  /* 0x0000000f0400780c */ /* 0x000fe20003f26070 */
[----:B-1----:R-:W-:Y:S01]  /*4ff0*/  IMAD.MOV.U32 R7, RZ, RZ, RZ ;  /* 0x000000ffff077224 */ /* 0x002fe200078e00ff */
[----:B--2---:R-:W-:-:S04]  /*5000*/  LOP3.LUT R12, R5, 0xf, RZ, 0xc0, !PT ;  /* 0x0000000f050c7812 */ /* 0x004fc800078ec0ff */
[----:B------:R-:W-:-:S07]  /*5010*/  ISETP.NE.AND P2, PT, R12, RZ, PT ;  /* 0x000000ff0c00720c */ /* 0x000fce0003f45270 */
[----:B------:R-:W-:Y:S06]  /*5020*/  @!P1 BRA `(.L_x_8) ;  /* 0x0000000000bc9947 */ /* 0x000fec0003800000 */
[----:B------:R-:W1:Y:S01]  /*5030*/  LDCU.64 UR4, c[0x0][0x3b0] ;  /* 0x00007600ff0477ac */ /* 0x000e620008000a00 */
[----:B------:R-:W-:Y:S02]  /*5040*/  LOP3.LUT R7, R5, 0x7ffffff0, RZ, 0xc0, !PT ;  /* 0x7ffffff005077812 */ /* 0x000fe400078ec0ff */
[----:B------:R-:W-:-:S03]  /*5050*/  MOV R4, R2 ;  /* 0x0000000200047202 */ /* 0x000fc60000000f00 */
[----:B------:R-:W-:Y:S01]  /*5060*/  IMAD.MOV R6, RZ, RZ, -R7 ;  /* 0x000000ffff067224 */ /* 0x000fe200078e0a07 */
[----:B-1----:R-:W-:-:S04]  /*5070*/  UIADD3 UR4, UP0, UPT, UR4, 0x20, URZ ;  /* 0x0000002004047890 */ /* 0x002fc8000ff1e0ff */
[----:B------:R-:W-:-:S12]  /*5080*/  UIADD3.X UR5, UPT, UPT, URZ, UR5, URZ, UP0, !UPT ;  /* 0x00000005ff057290 */ /* 0x000fd800087fe4ff */
.L_x_9:
[----:B------:R-:W1:Y:S02]  /*5090*/  LDC.64 R8, c[0x0][0x3a8] ;  /* 0x0000ea00ff087b82 */ /* 0x000e640000000a00 */
[----:B-1----:R-:W-:-:S05]  /*50a0*/  IMAD.WIDE R8, R4, 0x4, R8 ;  /* 0x0000000404087825 */ /* 0x002fca00078e0208 */
[----:B0---4-:R-:W2:Y:S01]  /*50b0*/  LDG.E R13, desc[UR6][R8.64] ;  /* 0x00000006080d7981 */ /* 0x011ea2000c1e1900 */
[----:B------:R-:W-:Y:S01]  /*50c0*/  MOV R10, UR4 ;  /* 0x00000004000a7c02 */ /* 0x000fe20008000f00 */
[----:B------:R-:W-:-:S04]  /*50d0*/  IMAD.U32 R11, RZ, RZ, UR5 ;  /* 0x00000005ff0b7e24 */ /* 0x000fc8000f8e00ff */
[----:B------:R-:W-:-:S05]  /*50e0*/  IMAD.WIDE R10, R4, 0x4, R10 ;  /* 0x00000004040a7825 */ /* 0x000fca00078e020a */
[----:B--2---:R0:W-:Y:S04]  /*50f0*/  STG.E desc[UR6][R10.64+-0x20], R13 ;  /* 0xffffe00d0a007986 */ /* 0x0041e8000c101906 */
[----:B------:R-:W2:Y:S04]  /*5100*/  LDG.E R15, desc[UR6][R8.64+0x4] ;  /* 0x00000406080f7981 */ /* 0x000ea8000c1e1900 */
[----:B--2---:R1:W-:Y:S04]  /*5110*/  STG.E desc[UR6][R10.64+-0x1c], R15 ;  /* 0xffffe40f0a007986 */ /* 0x0043e8000c101906 */
[----:B------:R-:W2:Y:S04]  /*5120*/  LDG.E R17, desc[UR6][R8.64+0x8] ;  /* 0x0000080608117981 */ /* 0x000ea8000c1e1900 */
[----:B--2---:R2:W-:Y:S04]  /*5130*/  STG.E desc[UR6][R10.64+-0x18], R17 ;  /* 0xffffe8110a007986 */ /* 0x0045e8000c101906 */
[----:B------:R-:W3:Y:S04]  /*5140*/  LDG.E R19, desc[UR6][R8.64+0xc] ;  /* 0x00000c0608137981 */ /* 0x000ee8000c1e1900 */
[----:B---3--:R3:W-:Y:S04]  /*5150*/  STG.E desc[UR6][R10.64+-0x14], R19 ;  /* 0xffffec130a007986 */ /* 0x0087e8000c101906 */
[----:B------:R-:W4:Y:S04]  /*5160*/  LDG.E R21, desc[UR6][R8.64+0x10] ;  /* 0x0000100608157981 */ /* 0x000f28000c1e1900 */
[----:B----4-:R4:W-:Y:S04]  /*5170*/  STG.E desc[UR6][R10.64+-0x10], R21 ;  /* 0xfffff0150a007986 */ /* 0x0109e8000c101906 */
[----:B------:R-:W5:Y:S04]  /*5180*/  LDG.E R23, desc[UR6][R8.64+0x14] ;  /* 0x0000140608177981 */ /* 0x000f68000c1e1900 */
[----:B-----5:R5:W-:Y:S04]  /*5190*/  STG.E desc[UR6][R10.64+-0xc], R23 ;  /* 0xfffff4170a007986 */ /* 0x020be8000c101906 */
[----:B0-----:R-:W2:Y:S04]  /*51a0*/  LDG.E R13, desc[UR6][R8.64+0x18] ;  /* 0x00001806080d7981 */ /* 0x001ea8000c1e1900 */
[----:B--2---:R0:W-:Y:S04]  /*51b0*/  STG.E desc[UR6][R10.64+-0x8], R13 ;  /* 0xfffff80d0a007986 */ /* 0x0041e8000c101906 */
[----:B-1----:R-:W2:Y:S04]  /*51c0*/  LDG.E R15, desc[UR6][R8.64+0x1c] ;  /* 0x00001c06080f7981 */ /* 0x002ea8000c1e1900 */
[----:B--2---:R1:W-:Y:S04]  /*51d0*/  STG.E desc[UR6][R10.64+-0x4], R15 ;  /* 0xfffffc0f0a007986 */ /* 0x0043e8000c101906 */
[----:B------:R-:W2:Y:S04]  /*51e0*/  LDG.E R17, desc[UR6][R8.64+0x20] ;  /* 0x0000200608117981 */ /* 0x000ea8000c1e1900 */
[----:B--2---:R2:W-:Y:S04]  /*51f0*/  STG.E desc[UR6][R10.64], R17 ;  /* 0x000000110a007986 */ /* 0x0045e8000c101906 */
[----:B---3--:R-:W3:Y:S04]  /*5200*/  LDG.E R19, desc[UR6][R8.64+0x24] ;  /* 0x0000240608137981 */ /* 0x008ee8000c1e1900 */
[----:B---3--:R3:W-:Y:S04]  /*5210*/  STG.E desc[UR6][R10.64+0x4], R19 ;  /* 0x000004130a007986 */ /* 0x0087e8000c101906 */
[----:B----4-:R-:W4:Y:S04]  /*5220*/  LDG.E R21, desc[UR6][R8.64+0x28] ;  /* 0x0000280608157981 */ /* 0x010f28000c1e1900 */
[----:B----4-:R4:W-:Y:S04]  /*5230*/  STG.E desc[UR6][R10.64+0x8], R21 ;  /* 0x000008150a007986 */ /* 0x0109e8000c101906 */
[----:B-----5:R-:W5:Y:S04]  /*5240*/  LDG.E R23, desc[UR6][R8.64+0x2c] ;  /* 0x00002c0608177981 */ /* 0x020f68000c1e1900 */
[----:B-----5:R4:W-:Y:S04]  /*5250*/  STG.E desc[UR6][R10.64+0xc], R23 ;  /* 0x00000c170a007986 */ /* 0x0209e8000c101906 */
[----:B0-----:R-:W5:Y:S04]  /*5260*/  LDG.E R13, desc[UR6][R8.64+0x30] ;  /* 0x00003006080d7981 */ /* 0x001f68000c1e1900 */
[----:B-----5:R4:W-:Y:S04]  /*5270*/  STG.E desc[UR6][R10.64+0x10], R13 ;  /* 0x0000100d0a007986 */ /* 0x0209e8000c101906 */
[----:B-1----:R-:W5:Y:S04]  /*5280*/  LDG.E R15, desc[UR6][R8.64+0x34] ;  /* 0x00003406080f7981 */ /* 0x002f68000c1e1900 */
[----:B-----5:R4:W-:Y:S04]  /*5290*/  STG.E desc[UR6][R10.64+0x14], R15 ;  /* 0x0000140f0a007986 */ /* 0x0209e8000c101906 */
[----:B--2---:R-:W2:Y:S01]  /*52a0*/  LDG.E R17, desc[UR6][R8.64+0x38] ;  /* 0x0000380608117981 */ /* 0x004ea2000c1e1900 */
[----:B------:R-:W-:-:S04]  /*52b0*/  IADD3 R6, PT, PT, R6, 0x10, RZ ;  /* 0x0000001006067810 */ /* 0x000fc80007ffe0ff */
[----:B------:R-:W-:Y:S01]  /*52c0*/  ISETP.NE.AND P1, PT, R6, RZ, PT ;  /* 0x000000ff0600720c */ /* 0x000fe20003f25270 */
[----:B--2---:R4:W-:Y:S04]  /*52d0*/  STG.E desc[UR6][R10.64+0x18], R17 ;  /* 0x000018110a007986 */ /* 0x0049e8000c101906 */
[----:B---3--:R-:W2:Y:S01]  /*52e0*/  LDG.E R19, desc[UR6][R8.64+0x3c] ;  /* 0x00003c0608137981 */ /* 0x008ea2000c1e1900 */
[----:B------:R-:W-:-:S03]  /*52f0*/  VIADD R4, R4, 0x10 ;  /* 0x0000001004047836 */ /* 0x000fc60000000000 */
[----:B--2---:R4:W-:Y:S04]  /*5300*/  STG.E desc[UR6][R10.64+0x1c], R19 ;  /* 0x00001c130a007986 */ /* 0x0049e8000c101906 */
[----:B------:R-:W-:Y:S05]  /*5310*/  @P1 BRA `(.L_x_9) ;  /* 0xfffffffc005c1947 */ /* 0x000fea000383ffff */
.L_x_8:
[----:B------:R-:W-:Y:S05]  /*5320*/  @!P2 BRA `(.L_x_1) ;  /* 0x0000000000e0a947 */ /* 0x000fea0003800000 */
[----:B------:R-:W-:-:S13]  /*5330*/  ISETP.GE.U32.AND P1, PT, R12, 0x8, PT ;  /* 0x000000080c00780c */ /* 0x000fda0003f26070 */
[----:B------:R-:W-:Y:S05]  /*5340*/  @!P1 BRA `(.L_x_10) ;  /* 0x0000000000589947 */ /* 0x000fea0003800000 */
[----:B------:R-:W1:Y:S01]  /*5350*/  LDC.64 R8, c[0x0][0x3a8] ;  /* 0x0000ea00ff087b82 */ /* 0x000e620000000a00 */
[----:B----4-:R-:W-:-:S07]  /*5360*/  IADD3 R13, PT, PT, R2, R7, RZ ;  /* 0x00000007020d7210 */ /* 0x010fce0007ffe0ff */
[----:B------:R-:W2:Y:S01]  /*5370*/  LDC.64 R10, c[0x0][0x3b0] ;  /* 0x0000ec00ff0a7b82 */ /* 0x000ea20000000a00 */
[----:B-1----:R-:W-:-:S05]  /*5380*/  IMAD.WIDE R8, R13, 0x4, R8 ;  /* 0x000000040d087825 */ /* 0x002fca00078e0208 */
[----:B0-----:R-:W3:Y:S01]  /*5390*/  LDG.E R15, desc[UR6][R8.64] ;  /* 0x00000006080f7981 */ /* 0x001ee2000c1e1900 */
[----:B--2---:R-:W-:-:S05]  /*53a0*/  IMAD.WIDE R10, R13, 0x4, R10 ;  /* 0x000000040d0a7825 */ /* 0x004fca00078e020a */
[----:B---3--:R0:W-:Y:S04]  /*53b0*/  STG.E desc[UR6][R10.64], R15 ;  /* 0x0000000f0a007986 */ /* 0x0081e8000c101906 */
[----:B------:R-:W2:Y:S04]  /*53c0*/  LDG.E R13, desc[UR6][R8.64+0x4] ;  /* 0x00000406080d7981 */ /* 0x000ea8000c1e1900 */
[----:B--2---:R1:W-:Y:S04]  /*53d0*/  STG.E desc[UR6][R10.64+0x4], R13 ;  /* 0x0000040d0a007986 */ /* 0x0043e8000c101906 */
[----:B------:R-:W2:Y:S04]  /*53e0*/  LDG.E R17, desc[UR6][R8.64+0x8] ;  /* 0x0000080608117981 */ /* 0x000ea8000c1e1900 */
[----:B--2---:R2:W-:Y:S04]  /*53f0*/  STG.E desc[UR6][R10.64+0x8], R17 ;  /* 0x000008110a007986 */ /* 0x0045e8000c101906 */
[----:B------:R-:W3:Y:S04]  /*5400*/  LDG.E R19, desc[UR6][R8.64+0xc] ;  /* 0x00000c0608137981 */ /* 0x000ee8000c1e1900 */
[----:B---3--:R2:W-:Y:S04]  /*5410*/  STG.E desc[UR6][R10.64+0xc], R19 ;  /* 0x00000c130a007986 */ /* 0x0085e8000c101906 */
[----:B------:R-:W3:Y:S04]  /*5420*/  LDG.E R21, desc[UR6][R8.64+0x10] ;  /* 0x0000100608157981 */ /* 0x000ee8000c1e1900 */
[----:B---3--:R2:W-:Y:S04]  /*5430*/  STG.E desc[UR6][R10.64+0x10], R21 ;  /* 0x000010150a007986 */ /* 0x0085e8000c101906 */
[----:B------:R-:W3:Y:S04]  /*5440*/  LDG.E R23, desc[UR6][R8.64+0x14] ;  /* 0x0000140608177981 */ /* 0x000ee8000c1e1900 */
[----:B---3--:R2:W-:Y:S04]  /*5450*/  STG.E desc[UR6][R10.64+0x14], R23 ;  /* 0x000014170a007986 */ /* 0x0085e8000c101906 */
[----:B0-----:R-:W3:Y:S04]  /*5460*/  LDG.E R15, desc[UR6][R8.64+0x18] ;  /* 0x00001806080f7981 */ /* 0x001ee8000c1e1900 */
[----:B---3--:R2:W-:Y:S04]  /*5470*/  STG.E desc[UR6][R10.64+0x18], R15 ;  /* 0x0000180f0a007986 */ /* 0x0085e8000c101906 */
[----:B-1----:R-:W3:Y:S01]  /*5480*/  LDG.E R13, desc[UR6][R8.64+0x1c] ;  /* 0x00001c06080d7981 */ /* 0x002ee2000c1e1900 */
[----:B------:R-:W-:-:S03]  /*5490*/  VIADD R7, R7, 0x8 ;  /* 0x0000000807077836 */ /* 0x000fc60000000000 */
[----:B---3--:R2:W-:Y:S04]  /*54a0*/  STG.E desc[UR6][R10.64+0x1c], R13 ;  /* 0x00001c0d0a007986 */ /* 0x0085e8000c101906 */
.L_x_10:
[----:B------:R-:W-:Y:S05]  /*54b0*/  @!P0 BRA `(.L_x_1) ;  /* 0x00000000007c8947 */ /* 0x000fea0003800000 */
[----:B------:R-:W-:Y:S02]  /*54c0*/  ISETP.GE.U32.AND P0, PT, R16, 0x4, PT ;  /* 0x000000041000780c */ /* 0x000fe40003f06070 */
[----:B------:R-:W-:-:S04]  /*54d0*/  LOP3.LUT R4, R5, 0x3, RZ, 0xc0, !PT ;  /* 0x0000000305047812 */ /* 0x000fc800078ec0ff */
[----:B------:R-:W-:-:S07]  /*54e0*/  ISETP.NE.AND P1, PT, R4, RZ, PT ;  /* 0x000000ff0400720c */ /* 0x000fce0003f25270 */
[----:B------:R-:W-:Y:S06]  /*54f0*/  @!P0 BRA `(.L_x_11) ;  /* 0x0000000000388947 */ /* 0x000fec0003800000 */
[----:B------:R-:W1:Y:S01]  /*5500*/  LDC.64 R8, c[0x0][0x3a8] ;  /* 0x0000ea00ff087b82 */ /* 0x000e620000000a00 */
[----:B--2-4-:R-:W-:-:S07]  /*5510*/  IADD3 R15, PT, PT, R2, R7, RZ ;  /* 0x00000007020f7210 */ /* 0x014fce0007ffe0ff */
        /* <DEDUP_REMOVED lines=9> */
[----:B------:R-:W2:Y:S01]  /*55b0*/  LDG.E R19, desc[UR6][R8.64+0xc] ;  /* 0x00000c0608137981 */ /* 0x000ea2000c1e1900 */
[----:B------:R-:W-:-:S03]  /*55c0*/  VIADD R7, R7, 0x4 ;  /* 0x0000000407077836 */ /* 0x000fc60000000000 */
[----:B--2---:R1:W-:Y:S04]  /*55d0*/  STG.E desc[UR6][R10.64+0xc], R19 ;  /* 0x00000c130a007986 */ /* 0x0043e8000c101906 */
.L_x_11:
[----:B------:R-:W-:Y:S05]  /*55e0*/  @!P1 BRA `(.L_x_1) ;  /* 0x0000000000309947 */ /* 0x000fea0003800000 */
[----:B-12-4-:R-:W1:Y:S01]  /*55f0*/  LDC.64 R12, c[0x0][0x3a8] ;  /* 0x0000ea00ff0c7b82 */ /* 0x016e620000000a00 */
[----:B------:R-:W-:Y:S01]  /*5600*/  IADD3 R15, PT, PT, R2, R7, RZ ;  /* 0x00000007020f7210 */ /* 0x000fe20007ffe0ff */
[----:B------:R-:W-:-:S06]  /*5610*/  IMAD.MOV R4, RZ, RZ, -R4 ;  /* 0x000000ffff047224 */ /* 0x000fcc00078e0a04 */
[----:B------:R-:W2:Y:S02]  /*5620*/  LDC.64 R10, c[0x0][0x3b0] ;  /* 0x0000ec00ff0a7b82 */ /* 0x000ea40000000a00 */
.L_x_12:
[----:B-1-3--:R-:W-:-:S06]  /*5630*/  IMAD.WIDE R8, R15, 0x4, R12 ;  /* 0x000000040f087825 */ /* 0x00afcc00078e020c */
[----:B0-----:R-:W3:Y:S01]  /*5640*/  LDG.E R9, desc[UR6][R8.64] ;  /* 0x0000000608097981 */ /* 0x001ee2000c1e1900 */
[----:B------:R-:W-:Y:S01]  /*5650*/  IADD3 R4, PT, PT, R4, 0x1, RZ ;  /* 0x0000000104047810 */ /* 0x000fe20007ffe0ff */
[----:B--2---:R-:W-:-:S03]  /*5660*/  IMAD.WIDE R6, R15, 0x4, R10 ;  /* 0x000000040f067825 */ /* 0x004fc600078e020a */
[----:B------:R-:W-:Y:S01]  /*5670*/  ISETP.NE.AND P0, PT, R4, RZ, PT ;  /* 0x000000ff0400720c */ /* 0x000fe20003f05270 */
[----:B------:R-:W-:Y:S01]  /*5680*/  VIADD R15, R15, 0x1 ;  /* 0x000000010f0f7836 */ /* 0x000fe20000000000 */
[----:B---3--:R3:W-:Y:S11]  /*5690*/  STG.E desc[UR6][R6.64], R9 ;  /* 0x0000000906007986 */ /* 0x0087f6000c101906 */
[----:B------:R-:W-:Y:S05]  /*56a0*/  @P0 BRA `(.L_x_12) ;  /* 0xfffffffc00e00947 */ /* 0x000fea000383ffff */
.L_x_1:
[----:B---3--:R-:W3:Y:S01]  /*56b0*/  LDC.64 R6, c[0x0][0x3b0] ;  /* 0x0000ec00ff067b82 */ /* 0x008ee20000000a00 */
[----:B------:R-:W5:Y:S01]  /*56c0*/  LDCU UR4, c[0x0][0x390] ;  /* 0x00007200ff0477ac */ /* 0x000f620008000800 */
[----:B------:R-:W-:Y:S02]  /*56d0*/  ISETP.GE.AND P0, PT, R5, 0x1, PT ;  /* 0x000000010500780c */ /* 0x000fe40003f06270 */
[----:B------:R-:W-:Y:S02]  /*56e0*/  CS2R R8, SRZ ;  /* 0x0000000000087805 */ /* 0x000fe4000001ff00 */
[----:B-----5:R-:W-:-:S05]  /*56f0*/  IADD3 R4, PT, PT, R2, UR4, RZ ;  /* 0x0000000402047c10 */ /* 0x020fca000fffe0ff */
[----:B---3--:R-:W-:-:S05]  /*5700*/  IMAD.WIDE R6, R4, 0x4, R6 ;  /* 0x0000000404067825 */ /* 0x008fca00078e0206 */
[----:B0-----:R0:W-:Y:S01]  /*5710*/  STG.E desc[UR6][R6.64], RZ ;  /* 0x000000ff06007986 */ /* 0x0011e2000c101906 */
[----:B------:R-:W-:Y:S05]  /*5720*/  @!P0 BRA `(.L_x_13) ;  /* 0x0000000c00c08947 */ /* 0x000fea0003800000 */
[----:B------:R-:W3:Y:S01]  /*5730*/  LDCU UR4, c[0x0][0x3b8] ;  /* 0x00007700ff0477ac */ /* 0x000ee20008000800 */
[C---:B------:R-:W-:Y:S02]  /*5740*/  VIADD R8, R5.reuse, 0xffffffff ;  /* 0xffffffff05087836 */ /* 0x040fe40000000000 */
[----:B------:R-:W-:Y:S01]  /*5750*/  HFMA2 R16, -RZ, RZ, 0, 0 ;  /* 0x00000000ff107431 */ /* 0x000fe200000001ff */
[----:B-12-4-:R-:W-:Y:S01]  /*5760*/  LOP3.LUT R10, R5, 0xf, RZ, 0xc0, !PT ;  /* 0x0000000f050a7812 */ /* 0x016fe200078ec0ff */
[----:B------:R-:W-:Y:S01]  /*5770*/  IMAD.MOV.U32 R11, RZ, RZ, 0x1 ;  /* 0x00000001ff0b7424 */ /* 0x000fe200078e00ff */
[----:B------:R-:W-:Y:S02]  /*5780*/  ISETP.GE.U32.AND P1, PT, R8, 0xf, PT ;  /* 0x0000000f0800780c */ /* 0x000fe40003f26070 */
[----:B---3--:R-:W-:-:S11]  /*5790*/  MOV R9, UR4 ;  /* 0x0000000400097c02 */ /* 0x008fd60008000f00 */
[----:B------:R-:W-:Y:S05]  /*57a0*/  @!P1 BRA `(.L_x_14) ;  /* 0x0000000400c49947 */ /* 0x000fea0003800000 */
[C---:B------:R-:W-:Y:S01]  /*57b0*/  LOP3.LUT R13, R5.reuse, 0x7ffffff0, RZ, 0xc0, !PT ;  /* 0x7ffffff0050d7812 */ /* 0x040fe200078ec0ff */
[----:B------:R-:W-:Y:S01]  /*57c0*/  VIADD R9, R5, 0xfffffff8 ;  /* 0xfffffff805097836 */ /* 0x000fe20000000000 */
[----:B------:R-:W-:Y:S01]  /*57d0*/  MOV R16, RZ ;  /* 0x000000ff00107202 */ /* 0x000fe20000000f00 */
[----:B------:R-:W-:Y:S01]  /*57e0*/  IMAD.MOV.U32 R11, RZ, RZ, 0x1 ;  /* 0x00000001ff0b7424 */ /* 0x000fe200078e00ff */
[----:B------:R-:W-:Y:S01]  /*57f0*/  IADD3 R13, PT, PT, -R13, RZ, RZ ;  /* 0x000000ff0d0d7210 */ /* 0x000fe20007ffe1ff */
[----:B------:R-:W1:Y:S06]  /*5800*/  LDCU.64 UR4, c[0x0][0x3b0] ;  /* 0x00007600ff0477ac */ /* 0x000e6c0008000a00 */
.L_x_15:
[----:B------:R-:W-:-:S05]  /*5810*/  VIADD R15, R9, 0x8 ;  /* 0x00000008090f7836 */ /* 0x000fca0000000000 */
[----:B------:R-:W-:Y:S02]  /*5820*/  SHF.R.S32.HI R17, RZ, 0x1f, R15 ;  /* 0x0000001fff117819 */ /* 0x000fe4000001140f */
[----:B------:R-:W-:-:S04]  /*5830*/  IADD3 R15, P1, PT, R2, R15, RZ ;  /* 0x0000000f020f7210 */ /* 0x000fc80007f3e0ff */
[----:B------:R-:W-:Y:S02]  /*5840*/  LEA.HI.X.SX32 R8, R2, R17, 0x1, P1 ;  /* 0x0000001102087211 */ /* 0x000fe400008f0eff */
[----:B-1----:R-:W-:-:S04]  /*5850*/  LEA R20, P1, R15, UR4, 0x2 ;  /* 0x000000040f147c11 */ /* 0x002fc8000f8210ff */
[----:B------:R-:W-:Y:S02]  /*5860*/  LEA.HI.X R21, R15, UR5, R8, 0x2, P1 ;  /* 0x000000050f157c11 */ /* 0x000fe400088f1408 */
[----:B------:R-:W1:Y:S03]  /*5870*/  LDC.64 R14, c[0x0][0x3a0] ;  /* 0x0000e800ff0e7b82 */ /* 0x000e660000000a00 */
[----:B------:R-:W2:Y:S01]  /*5880*/  LDG.E R17, desc[UR6][R20.64+-0x4] ;  /* 0xfffffc0614117981 */ /* 0x000ea2000c1e1900 */
[C---:B------:R-:W-:Y:S01]  /*5890*/  IADD3 R27, PT, PT, R9.reuse, 0x7, RZ ;  /* 0x00000007091b7810 */ /* 0x040fe20007ffe0ff */
[C---:B------:R-:W-:Y:S01]  /*58a0*/  VIADD R23, R9.reuse, 0x6 ;  /* 0x0000000609177836 */ /* 0x040fe20000000000 */
[C---:B------:R-:W-:Y:S01]  /*58b0*/  IADD3 R29, PT, PT, R9.reuse, 0x5, RZ ;  /* 0x00000005091d7810 */ /* 0x040fe20007ffe0ff */
[----:B------:R-:W3:Y:S01]  /*58c0*/  LDG.E R24, desc[UR6][R20.64+-0x8] ;  /* 0xfffff80614187981 */ /* 0x000ee2000c1e1900 */
[C---:B------:R-:W-:Y:S01]  /*58d0*/  VIADD R19, R9.reuse, 0x4 ;  /* 0x0000000409137836 */ /* 0x040fe20000000000 */
[----:B------:R-:W-:-:S02]  /*58e0*/  IADD3 R25, PT, PT, R9, 0x3, RZ ;  /* 0x0000000309197810 */ /* 0x000fc40007ffe0ff */
[----:B------:R-:W4:Y:S01]  /*58f0*/  LDG.E R8, desc[UR6][R20.64+-0x10] ;  /* 0xfffff00614087981 */ /* 0x000f22000c1e1900 */
[----:B-1----:R-:W-:-:S04]  /*5900*/  IMAD.WIDE.U32 R26, R27, 0x4, R14 ;  /* 0x000000041b1a7825 */ /* 0x002fc800078e000e */
[--C-:B------:R-:W-:Y:S02]  /*5910*/  IMAD.WIDE.U32 R22, R23, 0x4, R14.reuse ;  /* 0x0000000417167825 */ /* 0x100fe400078e000e */
[----:B------:R-:W5:Y:S04]  /*5920*/  LDG.E R26, desc[UR6][R26.64] ;  /* 0x000000061a1a7981 */ /* 0x000f68000c1e1900 */
[----:B------:R-:W4:Y:S01]  /*5930*/  LDG.E R22, desc[UR6][R22.64] ;  /* 0x0000000616167981 */ /* 0x000f22000c1e1900 */
[----:B------:R-:W-:-:S04]  /*5940*/  IMAD.WIDE.U32 R28, R29, 0x4, R14 ;  /* 0x000000041d1c7825 */ /* 0x000fc800078e000e */
[----:B------:R-:W-:Y:S01]  /*5950*/  IMAD.WIDE.U32 R18, R19, 0x4, R14 ;  /* 0x0000000413127825 */ /* 0x000fe200078e000e */
[----:B------:R-:W4:Y:S04]  /*5960*/  LDG.E R12, desc[UR6][R28.64] ;  /* 0x000000061c0c7981 */ /* 0x000f28000c1e1900 */
[----:B------:R-:W4:Y:S04]  /*5970*/  LDG.E R23, desc[UR6][R20.64+-0xc] ;  /* 0xfffff40614177981 */ /* 0x000f28000c1e1900 */
[----:B------:R2:W4:Y:S04]  /*5980*/  LDG.E R18, desc[UR6][R18.64] ;  /* 0x0000000612127981 */ /* 0x000528000c1e1900 */
[----:B------:R-:W4:Y:S01]  /*5990*/  LDG.E R27, desc[UR6][R20.64+-0x18] ;  /* 0xffffe806141b7981 */ /* 0x000f22000c1e1900 */
[----:B--2---:R-:W-:-:S02]  /*59a0*/  IMAD R19, R17, R11, R16 ;  /* 0x0000000b11137224 */ /* 0x004fc400078e0210 */
[----:B------:R-:W-:Y:S02]  /*59b0*/  IMAD.WIDE.U32 R16, R25, 0x4, R14 ;  /* 0x0000000419107825 */ /* 0x000fe400078e000e */
[----:B------:R-:W2:Y:S04]  /*59c0*/  LDG.E R25, desc[UR6][R20.64+-0x14] ;  /* 0xffffec0614197981 */ /* 0x000ea8000c1e1900 */
[----:B------:R1:W2:Y:S01]  /*59d0*/  LDG.E R28, desc[UR6][R16.64] ;  /* 0x00000006101c7981 */ /* 0x0002a2000c1e1900 */
[----:B------:R-:W-:Y:S02]  /*59e0*/  VIADD R29, R9, 0x2 ;  /* 0x00000002091d7836 */ /* 0x000fe40000000000 */
[----:B-----5:R-:W-:-:S04]  /*59f0*/  IMAD R11, R26, R11, RZ ;  /* 0x0000000b1a0b7224 */ /* 0x020fc800078e02ff */
[C---:B---3--:R-:W-:Y:S02]  /*5a00*/  IMAD R24, R11.reuse, R24, R19 ;  /* 0x000000180b187224 */ /* 0x048fe400078e0213 */
[----:B----4-:R-:W-:-:S04]  /*5a10*/  IMAD R11, R11, R22, RZ ;  /* 0x000000160b0b7224 */ /* 0x010fc800078e02ff */
[----:B------:R-:W-:Y:S01]  /*5a20*/  IMAD R19, R11, R23, R24 ;  /* 0x000000170b137224 */ /* 0x000fe200078e0218 */
[----:B------:R-:W-:Y:S01]  /*5a30*/  IADD3 R24, PT, PT, R9, 0x1, RZ ;  /* 0x0000000109187810 */ /* 0x000fe20007ffe0ff */
[----:B------:R-:W-:-:S04]  /*5a40*/  IMAD.WIDE.U32 R22, R29, 0x4, R14 ;  /* 0x000000041d167825 */ /* 0x000fc800078e000e */
[----:B------:R-:W-:Y:S02]  /*5a50*/  IMAD R29, R11, R12, RZ ;  /* 0x0000000c0b1d7224 */ /* 0x000fe400078e02ff */
[----:B-1----:R-:W-:Y:S01]  /*5a60*/  IMAD.WIDE.U32 R16, R24, 0x4, R14 ;  /* 0x0000000418107825 */ /* 0x002fe200078e000e */
[----:B------:R1:W3:Y:S03]  /*5a70*/  LDG.E R11, desc[UR6][R22.64] ;  /* 0x00000006160b7981 */ /* 0x0002e6000c1e1900 */
[----:B------:R-:W-:Y:S01]  /*5a80*/  VIADD R24, R9, 0xffffffff ;  /* 0xffffffff09187836 */ /* 0x000fe20000000000 */
[----:B------:R-:W4:Y:S01]  /*5a90*/  LDG.E R12, desc[UR6][R20.64+-0x1c] ;  /* 0xffffe406140c7981 */ /* 0x000f22000c1e1900 */
[C---:B------:R-:W-:Y:S02]  /*5aa0*/  IMAD R8, R29.reuse, R8, R19 ;  /* 0x000000081d087224 */ /* 0x040fe400078e0213 */
[----:B------:R-:W-:Y:S01]  /*5ab0*/  IMAD R29, R29, R18, RZ ;  /* 0x000000121d1d7224 */ /* 0x000fe200078e02ff */
[----:B------:R-:W5:Y:S01]  /*5ac0*/  LDG.E R16, desc[UR6][R16.64] ;  /* 0x0000000610107981 */ /* 0x000f62000c1e1900 */
[----:B------:R-:W-:-:S04]  /*5ad0*/  IMAD.WIDE.U32 R18, R9, 0x4, R14 ;  /* 0x0000000409127825 */ /* 0x000fc800078e000e */
[----:B-1----:R-:W-:Y:S02]  /*5ae0*/  IMAD.WIDE.U32 R22, R24, 0x4, R14 ;  /* 0x0000000418167825 */ /* 0x002fe400078e000e */
[----:B------:R-:W5:Y:S04]  /*5af0*/  LDG.E R24, desc[UR6][R20.64+-0x20] ;  /* 0xffffe00614187981 */ /* 0x000f68000c1e1900 */
[----:B------:R-:W5:Y:S04]  /*5b00*/  LDG.E R18, desc[UR6][R18.64] ;  /* 0x0000000612127981 */ /* 0x000f68000c1e1900 */
[----:B------:R2:W5:Y:S02]  /*5b10*/  LDG.E R26, desc[UR6][R22.64] ;  /* 0x00000006161a7981 */ /* 0x000564000c1e1900 */
[----:B--2---:R-:W-:-:S02]  /*5b20*/  IMAD R22, R29, R25, R8 ;  /* 0x000000191d167224 */ /* 0x004fc400078e0208 */
[----:B------:R-:W2:Y:S01]  /*5b30*/  LDG.E R8, desc[UR6][R20.64+-0x24] ;  /* 0xffffdc0614087981 */ /* 0x000ea2000c1e1900 */
[----:B------:R-:W-:Y:S01]  /*5b40*/  IMAD R25, R29, R28, RZ ;  /* 0x0000001c1d197224 */ /* 0x000fe200078e02ff */
[----:B------:R-:W-:Y:S02]  /*5b50*/  IADD3 R29, PT, PT, R9, -0x2, RZ ;  /* 0xfffffffe091d7810 */ /* 0x000fe40007ffe0ff */
[----:B------:R-:W2:Y:S01]  /*5b60*/  LDG.E R28, desc[UR6][R20.64+-0x28] ;  /* 0xffffd806141c7981 */ /* 0x000ea2000c1e1900 */
[----:B------:R-:W-:Y:S02]  /*5b70*/  IMAD R27, R25, R27, R22 ;  /* 0x0000001b191b7224 */ /* 0x000fe400078e0216 */
[----:B------:R-:W-:-:S05]  /*5b80*/  IMAD.WIDE.U32 R22, R29, 0x4, R14 ;  /* 0x000000041d167825 */ /* 0x000fca00078e000e */
[----:B------:R1:W2:Y:S01]  /*5b90*/  LDG.E R29, desc[UR6][R22.64] ;  /* 0x00000006161d7981 */ /* 0x0002a2000c1e1900 */
[C---:B------:R-:W-:Y:S02]  /*5ba0*/  VIADD R19, R9.reuse, 0xfffffffd ;  /* 0xfffffffd09137836 */ /* 0x040fe40000000000 */
[----:B-1----:R-:W-:Y:S02]  /*5bb0*/  VIADD R23, R9, 0xfffffffb ;  /* 0xfffffffb09177836 */ /* 0x002fe40000000000 */
[----:B---3--:R-:W-:Y:S02]  /*5bc0*/  IMAD R11, R25, R11, RZ ;  /* 0x0000000b190b7224 */ /* 0x008fe400078e02ff */
[----:B------:R-:W3:Y:S02]  /*5bd0*/  LDG.E R25, desc[UR6][R20.64+-0x38] ;  /* 0xffffc80614197981 */ /* 0x000ee4000c1e1900 */
[C---:B----4-:R-:W-:Y:S02]  /*5be0*/  IMAD R27, R11.reuse, R12, R27 ;  /* 0x0000000c0b1b7224 */ /* 0x050fe400078e021b */
[----:B------:R-:W4:Y:S01]  /*5bf0*/  LDG.E R12, desc[UR6][R20.64+-0x40] ;  /* 0xffffc006140c7981 */ /* 0x000f22000c1e1900 */
[----:B-----5:R-:W-:-:S04]  /*5c00*/  IMAD R11, R11, R16, RZ ;  /* 0x000000100b0b7224 */ /* 0x020fc800078e02ff */
[C---:B------:R-:W-:Y:S02]  /*5c10*/  IMAD R27, R11.reuse, R24, R27 ;  /* 0x000000180b1b7224 */ /* 0x040fe400078e021b */
[----:B------:R-:W5:Y:S01]  /*5c20*/  LDG.E R24, desc[UR6][R20.64+-0x3c] ;  /* 0xffffc40614187981 */ /* 0x000f62000c1e1900 */
[----:B------:R-:W-:-:S04]  /*5c30*/  IMAD R11, R11, R18, RZ ;  /* 0x000000120b0b7224 */ /* 0x000fc800078e02ff */
[----:B------:R-:W-:Y:S02]  /*5c40*/  IMAD R16, R11, R26, RZ ;  /* 0x0000001a0b107224 */ /* 0x000fe400078e02ff */
[----:B------:R-:W-:Y:S01]  /*5c50*/  IMAD.WIDE.U32 R18, R19, 0x4, R14 ;  /* 0x0000000413127825 */ /* 0x000fe200078e000e */
[----:B------:R-:W3:Y:S03]  /*5c60*/  LDG.E R26, desc[UR6][R20.64+-0x34] ;  /* 0xffffcc06141a7981 */ /* 0x000ee6000c1e1900 */
[----:B--2---:R-:W-:Y:S02]  /*5c70*/  IMAD R17, R11, R8, R27 ;  /* 0x000000080b117224 */ /* 0x004fe400078e021b */
[----:B------:R1:W2:Y:S02]  /*5c80*/  LDG.E R8, desc[UR6][R18.64] ;  /* 0x0000000612087981 */ /* 0x0002a4000c1e1900 */
[C---:B------:R-:W-:Y:S01]  /*5c90*/  IMAD R28, R16.reuse, R28, R17 ;  /* 0x0000001c101c7224 */ /* 0x040fe200078e0211 */
[----:B------:R-:W-:Y:S01]  /*5ca0*/  IADD3 R17, PT, PT, R9, -0x4, RZ ;  /* 0xfffffffc09117810 */ /* 0x000fe20007ffe0ff */
[----:B------:R-:W4:Y:S04]  /*5cb0*/  LDG.E R11, desc[UR6][R20.64+-0x2c] ;  /* 0xffffd406140b7981 */ /* 0x000f28000c1e1900 */
[----:B------:R0:W5:Y:S01]  /*5cc0*/  LDG.E R27, desc[UR6][R20.64+-0x30] ;  /* 0xffffd006141b7981 */ /* 0x000162000c1e1900 */
[----:B------:R-:W-:-:S02]  /*5cd0*/  IMAD R29, R16, R29, RZ ;  /* 0x0000001d101d7224 */ /* 0x000fc400078e02ff */
[----:B------:R-:W-:-:S04]  /*5ce0*/  IMAD.WIDE.U32 R16, R17, 0x4, R14 ;  /* 0x0000000411107825 */ /* 0x000fc800078e000e */
[--C-:B-1----:R-:W-:Y:S01]  /*5cf0*/  IMAD.WIDE.U32 R18, R23, 0x4, R14.reuse ;  /* 0x0000000417127825 */ /* 0x102fe200078e000e */
[----:B------:R-:W-:Y:S01]  /*5d00*/  IADD3 R23, PT, PT, R9, -0x6, RZ ;  /* 0xfffffffa09177810 */ /* 0x000fe20007ffe0ff */
[----:B------:R1:W3:Y:S04]  /*5d10*/  LDG.E R16, desc[UR6][R16.64] ;  /* 0x0000000610107981 */ /* 0x0002e8000c1e1900 */
[--C-:B0-----:R-:W-:Y:S01]  /*5d20*/  IMAD.WIDE.U32 R20, R23, 0x4, R14.reuse ;  /* 0x0000000417147825 */ /* 0x101fe200078e000e */
[----:B------:R-:W3:Y:S03]  /*5d30*/  LDG.E R18, desc[UR6][R18.64] ;  /* 0x0000000612127981 */ /* 0x000ee6000c1e1900 */
[C---:B------:R-:W-:Y:S01]  /*5d40*/  VIADD R23, R9.reuse, 0xfffffff9 ;  /* 0xfffffff909177836 */ /* 0x040fe20000000000 */
[----:B-1----:R-:W-:Y:S01]  /*5d50*/  IADD3 R17, PT, PT, R9, -0x8, RZ ;  /* 0xfffffff809117810 */ /* 0x002fe20007ffe0ff */
[----:B------:R-:W3:Y:S02]  /*5d60*/  LDG.E R20, desc[UR6][R20.64] ;  /* 0x0000000614147981 */ /* 0x000ee4000c1e1900 */
[----:B------:R-:W-:-:S04]  /*5d70*/  IMAD.WIDE.U32 R22, R23, 0x4, R14 ;  /* 0x0000000417167825 */ /* 0x000fc800078e000e */
[----:B------:R-:W-:Y:S02]  /*5d80*/  IMAD.WIDE.U32 R14, R17, 0x4, R14 ;  /* 0x00000004110e7825 */ /* 0x000fe400078e000e */
[----:B------:R-:W3:Y:S04]  /*5d90*/  LDG.E R22, desc[UR6][R22.64] ;  /* 0x0000000616167981 */ /* 0x000ee8000c1e1900 */
[----:B------:R0:W3:Y:S01]  /*5da0*/  LDG.E R14, desc[UR6][R14.64] ;  /* 0x000000060e0e7981 */ /* 0x0000e2000c1e1900 */
[----:B------:R-:W-:-:S05]  /*5db0*/  VIADD R13, R13, 0x10 ;  /* 0x000000100d0d7836 */ /* 0x000fca0000000000 */
[----:B------:R-:W-:Y:S02]  /*5dc0*/  ISETP.NE.AND P1, PT, R13, RZ, PT ;  /* 0x000000ff0d00720c */ /* 0x000fe40003f25270 */
[----:B------:R-:W-:Y:S01]  /*5dd0*/  IADD3 R9, PT, PT, R9, -0x10, RZ ;  /* 0xfffffff009097810 */ /* 0x000fe20007ffe0ff */
[C---:B--2---:R-:W-:Y:S02]  /*5de0*/  IMAD R8, R29.reuse, R8, RZ ;  /* 0x000000081d087224 */ /* 0x044fe400078e02ff */
[----:B----4-:R-:W-:-:S04]  /*5df0*/  IMAD R28, R29, R11, R28 ;  /* 0x0000000b1d1c7224 */ /* 0x010fc800078e021c */
[C---:B-----5:R-:W-:Y:S02]  /*5e00*/  IMAD R27, R8.reuse, R27, R28 ;  /* 0x0000001b081b7224 */ /* 0x060fe400078e021c */
[----:B---3--:R-:W-:-:S04]  /*5e10*/  IMAD R11, R8, R16, RZ ;  /* 0x00000010080b7224 */ /* 0x008fc800078e02ff */
[C---:B------:R-:W-:Y:S02]  /*5e20*/  IMAD R26, R11.reuse, R26, R27 ;  /* 0x0000001a0b1a7224 */ /* 0x040fe400078e021b */
[----:B------:R-:W-:-:S04]  /*5e30*/  IMAD R17, R11, R18, RZ ;  /* 0x000000120b117224 */ /* 0x000fc800078e02ff */
[C---:B------:R-:W-:Y:S02]  /*5e40*/  IMAD R25, R17.reuse, R25, R26 ;  /* 0x0000001911197224 */ /* 0x040fe400078e021a */
[----:B------:R-:W-:-:S04]  /*5e50*/  IMAD R11, R17, R20, RZ ;  /* 0x00000014110b7224 */ /* 0x000fc800078e02ff */
[C---:B------:R-:W-:Y:S02]  /*5e60*/  IMAD R25, R11.reuse, R24, R25 ;  /* 0x000000180b197224 */ /* 0x040fe400078e0219 */
[----:B0-----:R-:W-:-:S04]  /*5e70*/  IMAD R15, R11, R22, RZ ;  /* 0x000000160b0f7224 */ /* 0x001fc800078e02ff */
[C---:B------:R-:W-:Y:S02]  /*5e80*/  IMAD R11, R15.reuse, R14, RZ ;  /* 0x0000000e0f0b7224 */ /* 0x040fe400078e02ff */
[----:B------:R-:W-:Y:S01]  /*5e90*/  IMAD R16, R15, R12, R25 ;  /* 0x0000000c0f107224 */ /* 0x000fe200078e0219 */
[----:B------:R-:W-:Y:S06]  /*5ea0*/  @P1 BRA `(.L_x_15) ;  /* 0xfffffff800581947 */ /* 0x000fec000383ffff */
[----:B------:R-:W-:-:S07]  /*5eb0*/  VIADD R9, R9, 0x8 ;  /* 0x0000000809097836 */ /* 0x000fce0000000000 */
.L_x_14:
[----:B------:R-:W-:-:S13]  /*5ec0*/  ISETP.NE.AND P1, PT, R10, RZ, PT ;  /* 0x000000ff0a00720c */ /* 0x000fda0003f25270 */
[----:B------:R-:W-:Y:S05]  /*5ed0*/  @!P1 BRA `(.L_x_16) ;  /* 0x0000000400cc9947 */ /* 0x000fea0003800000 */
[----:B------:R-:W-:Y:S02]  /*5ee0*/  ISETP.GE.U32.AND P2, PT, R10, 0x8, PT ;  /* 0x000000080a00780c */ /* 0x000fe40003f46070 */
[----:B------:R-:W-:-:S04]  /*5ef0*/  LOP3.LUT R8, R5, 0x7, RZ, 0xc0, !PT ;  /* 0x0000000705087812 */ /* 0x000fc800078ec0ff */
[----:B------:R-:W-:-:S07]  /*5f00*/  ISETP.NE.AND P1, PT, R8, RZ, PT ;  /* 0x000000ff0800720c */ /* 0x000fce0003f25270 */
[----:B------:R-:W-:Y:S06]  /*5f10*/  @!P2 BRA `(.L_x_17) ;  /* 0x0000000000dca947 */ /* 0x000fec0003800000 */
[----:B------:R-:W1:Y:S01]  /*5f20*/  LDC.64 R14, c[0x0][0x3a0] ;  /* 0x0000e800ff0e7b82 */ /* 0x000e620000000a00 */
[----:B------:R-:W2:Y:S01]  /*5f30*/  LDCU.64 UR4, c[0x0][0x3b0] ;  /* 0x00007600ff0477ac */ /* 0x000ea20008000a00 */
[----:B------:R-:W-:Y:S02]  /*5f40*/  SHF.R.S32.HI R13, RZ, 0x1f, R9 ;  /* 0x0000001fff0d7819 */ /* 0x000fe40000011409 */
[C---:B------:R-:W-:Y:S02]  /*5f50*/  IADD3 R10, P2, PT, R2.reuse, R9, RZ ;  /* 0x00000009020a7210 */ /* 0x040fe40007f5e0ff */
[----:B------:R-:W-:Y:S02]  /*5f60*/  IADD3 R23, PT, PT, R9, -0x1, RZ ;  /* 0xffffffff09177810 */ /* 0x000fe40007ffe0ff */
[----:B------:R-:W-:Y:S02]  /*5f70*/  LEA.HI.X.SX32 R13, R2, R13, 0x1, P2 ;  /* 0x0000000d020d7211 */ /* 0x000fe400010f0eff */
[----:B--2---:R-:W-:-:S04]  /*5f80*/  LEA R18, P2, R10, UR4, 0x2 ;  /* 0x000000040a127c11 */ /* 0x004fc8000f8410ff */
[----:B------:R-:W-:Y:S01]  /*5f90*/  LEA.HI.X R19, R10, UR5, R13, 0x2, P2 ;  /* 0x000000050a137c11 */ /* 0x000fe200090f140d */
[----:B-1----:R-:W-:-:S04]  /*5fa0*/  IMAD.WIDE.U32 R22, R23, 0x4, R14 ;  /* 0x0000000417167825 */ /* 0x002fc800078e000e */
[----:B------:R-:W2:Y:S04]  /*5fb0*/  LDG.E R17, desc[UR6][R18.64+-0x4] ;  /* 0xfffffc0612117981 */ /* 0x000ea8000c1e1900 */
[----:B------:R1:W3:Y:S04]  /*5fc0*/  LDG.E R28, desc[UR6][R22.64] ;  /* 0x00000006161c7981 */ /* 0x0002e8000c1e1900 */
[----:B------:R-:W4:Y:S01]  /*5fd0*/  LDG.E R26, desc[UR6][R18.64+-0x8] ;  /* 0xfffff806121a7981 */ /* 0x000f22000c1e1900 */
[----:B------:R-:W-:-:S03]  /*5fe0*/  VIADD R21, R9, 0xfffffffe ;  /* 0xfffffffe09157836 */ /* 0x000fc60000000000 */
[----:B------:R-:W5:Y:S01]  /*5ff0*/  LDG.E R29, desc[UR6][R18.64+-0xc] ;  /* 0xfffff406121d7981 */ /* 0x000f62000c1e1900 */
[--C-:B------:R-:W-:Y:S01]  /*6000*/  IMAD.WIDE.U32 R20, R21, 0x4, R14.reuse ;  /* 0x0000000415147825 */ /* 0x100fe200078e000e */
[----:B-1----:R-:W-:Y:S02]  /*6010*/  IADD3 R23, PT, PT, R9, -0x3, RZ ;  /* 0xfffffffd09177810 */ /* 0x002fe40007ffe0ff */
[----:B------:R-:W5:Y:S03]  /*6020*/  LDG.E R27, desc[UR6][R18.64+-0x10] ;  /* 0xfffff006121b7981 */ /* 0x000f66000c1e1900 */
[----:B------:R-:W-:Y:S01]  /*6030*/  IMAD.WIDE.U32 R22, R23, 0x4, R14 ;  /* 0x0000000417167825 */ /* 0x000fe200078e000e */
[----:B------:R1:W5:Y:S04]  /*6040*/  LDG.E R10, desc[UR6][R20.64] ;  /* 0x00000006140a7981 */ /* 0x000368000c1e1900 */
[----:B------:R-:W5:Y:S04]  /*6050*/  LDG.E R25, desc[UR6][R18.64+-0x14] ;  /* 0xffffec0612197981 */ /* 0x000f68000c1e1900 */
[----:B------:R-:W5:Y:S01]  /*6060*/  LDG.E R24, desc[UR6][R18.64+-0x18] ;  /* 0xffffe80612187981 */ /* 0x000f62000c1e1900 */
[----:B-1----:R-:W-:-:S03]  /*6070*/  IADD3 R21, PT, PT, R9, -0x5, RZ ;  /* 0xfffffffb09157810 */ /* 0x002fc60007ffe0ff */
[----:B------:R-:W5:Y:S04]  /*6080*/  LDG.E R13, desc[UR6][R18.64+-0x1c] ;  /* 0xffffe406120d7981 */ /* 0x000f68000c1e1900 */
[----:B------:R1:W5:Y:S02]  /*6090*/  LDG.E R12, desc[UR6][R18.64+-0x20] ;  /* 0xffffe006120c7981 */ /* 0x000364000c1e1900 */
[----:B-1----:R-:W-:-:S04]  /*60a0*/  IMAD.WIDE.U32 R18, R21, 0x4, R14 ;  /* 0x0000000415127825 */ /* 0x002fc800078e000e */
[----:B------:R-:W-:Y:S02]  /*60b0*/  VIADD R21, R9, 0xfffffffa ;  /* 0xfffffffa09157836 */ /* 0x000fe40000000000 */
[----:B------:R-:W5:Y:S02]  /*60c0*/  LDG.E R18, desc[UR6][R18.64] ;  /* 0x0000000612127981 */ /* 0x000f64000c1e1900 */
[----:B------:R-:W-:-:S06]  /*60d0*/  IMAD.WIDE.U32 R20, R21, 0x4, R14 ;  /* 0x0000000415147825 */ /* 0x000fcc00078e000e */
[----:B------:R-:W5:Y:S01]  /*60e0*/  LDG.E R20, desc[UR6][R20.64] ;  /* 0x0000000614147981 */ /* 0x000f62000c1e1900 */
[----:B--2---:R-:W-:Y:S02]  /*60f0*/  IMAD R17, R11, R17, R16 ;  /* 0x000000110b117224 */ /* 0x004fe400078e0210 */
[----:B------:R-:W-:Y:S02]  /*6100*/  VIADD R16, R9, 0xfffffffc ;  /* 0xfffffffc09107836 */ /* 0x000fe40000000000 */
[----:B---3--:R-:W-:Y:S02]  /*6110*/  IMAD R11, R11, R28, RZ ;  /* 0x0000001c0b0b7224 */ /* 0x008fe400078e02ff */
[----:B------:R1:W2:Y:S02]  /*6120*/  LDG.E R28, desc[UR6][R22.64] ;  /* 0x00000006161c7981 */ /* 0x0002a4000c1e1900 */
[----:B----4-:R-:W-:Y:S02]  /*6130*/  IMAD R26, R11, R26, R17 ;  /* 0x0000001a0b1a7224 */ /* 0x010fe400078e0211 */
[----:B------:R-:W-:-:S06]  /*6140*/  IMAD.WIDE.U32 R16, R16, 0x4, R14 ;  /* 0x0000000410107825 */ /* 0x000fcc00078e000e */
[----:B------:R2:W3:Y:S01]  /*6150*/  LDG.E R16, desc[UR6][R16.64] ;  /* 0x0000000610107981 */ /* 0x0004e2000c1e1900 */
[C---:B-1----:R-:W-:Y:S01]  /*6160*/  IADD3 R23, PT, PT, R9.reuse, -0x7, RZ ;  /* 0xfffffff909177810 */ /* 0x042fe20007ffe0ff */
[----:B------:R-:W-:-:S04]  /*6170*/  VIADD R9, R9, 0xfffffff8 ;  /* 0xfffffff809097836 */ /* 0x000fc80000000000 */
[----:B------:R-:W-:-:S04]  /*6180*/  IMAD.WIDE.U32 R22, R23, 0x4, R14 ;  /* 0x0000000417167825 */ /* 0x000fc800078e000e */
[----:B------:R-:W-:Y:S02]  /*6190*/  IMAD.WIDE.U32 R14, R9, 0x4, R14 ;  /* 0x00000004090e7825 */ /* 0x000fe400078e000e */
[----:B------:R-:W4:Y:S04]  /*61a0*/  LDG.E R22, desc[UR6][R22.64] ;  /* 0x0000000616167981 */ /* 0x000f28000c1e1900 */
[----:B------:R-:W4:Y:S01]  /*61b0*/  LDG.E R14, desc[UR6][R14.64] ;  /* 0x000000060e0e7981 */ /* 0x000f22000c1e1900 */
[----:B-----5:R-:W-:-:S04]  /*61c0*/  IMAD R11, R11, R10, RZ ;  /* 0x0000000a0b0b7224 */ /* 0x020fc800078e02ff */
[C---:B------:R-:W-:Y:S02]  /*61d0*/  IMAD R26, R11.reuse, R29, R26 ;  /* 0x0000001d0b1a7224 */ /* 0x040fe400078e021a */
[----:B--2---:R-:W-:-:S04]  /*61e0*/  IMAD R17, R11, R28, RZ ;  /* 0x0000001c0b117224 */ /* 0x004fc800078e02ff */
[C---:B------:R-:W-:Y:S02]  /*61f0*/  IMAD R26, R17.reuse, R27, R26 ;  /* 0x0000001b111a7224 */ /* 0x040fe400078e021a */
[----:B---3--:R-:W-:-:S04]  /*6200*/  IMAD R11, R17, R16, RZ ;  /* 0x00000010110b7224 */ /* 0x008fc800078e02ff */
[C---:B------:R-:W-:Y:S02]  /*6210*/  IMAD R17, R11.reuse, R18, RZ ;  /* 0x000000120b117224 */ /* 0x040fe400078e02ff */
[----:B------:R-:W-:Y:S02]  /*6220*/  IMAD R25, R11, R25, R26 ;  /* 0x000000190b197224 */ /* 0x000fe400078e021a */
[C---:B------:R-:W-:Y:S02]  /*6230*/  IMAD R11, R17.reuse, R20, RZ ;  /* 0x00000014110b7224 */ /* 0x040fe400078e02ff */
[----:B------:R-:W-:Y:S02]  /*6240*/  IMAD R24, R17, R24, R25 ;  /* 0x0000001811187224 */ /* 0x000fe400078e0219 */
[C---:B----4-:R-:W-:Y:S02]  /*6250*/  IMAD R17, R11.reuse, R22, RZ ;  /* 0x000000160b117224 */ /* 0x050fe400078e02ff */
[----:B------:R-:W-:-:S02]  /*6260*/  IMAD R13, R11, R13, R24 ;  /* 0x0000000d0b0d7224 */ /* 0x000fc400078e0218 */
[C---:B------:R-:W-:Y:S02]  /*6270*/  IMAD R11, R17.reuse, R14, RZ ;  /* 0x0000000e110b7224 */ /* 0x040fe400078e02ff */
[----:B------:R-:W-:-:S07]  /*6280*/  IMAD R16, R17, R12, R13 ;  /* 0x0000000c11107224 */ /* 0x000fce00078e020d */
.L_x_17:
[----:B------:R-:W-:Y:S05]  /*6290*/  @!P1 BRA `(.L_x_16) ;  /* 0x0000000000dc9947 */ /* 0x000fea0003800000 */
[----:B------:R-:W-:Y:S02]  /*62a0*/  ISETP.GE.U32.AND P2, PT, R8, 0x4, PT ;  /* 0x000000040800780c */ /* 0x000fe40003f46070 */
[----:B------:R-:W-:-:S04]  /*62b0*/  LOP3.LUT R10, R5, 0x3, RZ, 0xc0, !PT ;  /* 0x00000003050a7812 */ /* 0x000fc800078ec0ff */
[----:B------:R-:W-:-:S07]  /*62c0*/  ISETP.NE.AND P1, PT, R10, RZ, PT ;  /* 0x000000ff0a00720c */ /* 0x000fce0003f25270 */
[----:B------:R-:W-:Y:S06]  /*62d0*/  @!P2 BRA `(.L_x_18) ;  /* 0x00000000007ca947 */ /* 0x000fec0003800000 */
[----:B------:R-:W1:Y:S01]  /*62e0*/  LDC.64 R18, c[0x0][0x3a0] ;  /* 0x0000e800ff127b82 */ /* 0x000e620000000a00 */
[----:B------:R-:W2:Y:S01]  /*62f0*/  LDCU.64 UR4, c[0x0][0x3b0] ;  /* 0x00007600ff0477ac */ /* 0x000ea20008000a00 */
[----:B------:R-:W-:Y:S01]  /*6300*/  SHF.R.S32.HI R13, RZ, 0x1f, R9 ;  /* 0x0000001fff0d7819 */ /* 0x000fe20000011409 */
[C---:B------:R-:W-:Y:S01]  /*6310*/  VIADD R21, R9.reuse, 0xfffffffe ;  /* 0xfffffffe09157836 */ /* 0x040fe20000000000 */
[C---:B------:R-:W-:Y:S02]  /*6320*/  IADD3 R8, P2, PT, R2.reuse, R9, RZ ;  /* 0x0000000902087210 */ /* 0x040fe40007f5e0ff */
[C---:B------:R-:W-:Y:S02]  /*6330*/  IADD3 R23, PT, PT, R9.reuse, -0x1, RZ ;  /* 0xffffffff09177810 */ /* 0x040fe40007ffe0ff */
[----:B------:R-:W-:Y:S02]  /*6340*/  LEA.HI.X.SX32 R13, R2, R13, 0x1, P2 ;  /* 0x0000000d020d7211 */ /* 0x000fe400010f0eff */
[----:B------:R-:W-:-:S02]  /*6350*/  IADD3 R15, PT, PT, R9, -0x3, RZ ;  /* 0xfffffffd090f7810 */ /* 0x000fc40007ffe0ff */
[----:B--2---:R-:W-:-:S04]  /*6360*/  LEA R12, P2, R8, UR4, 0x2 ;  /* 0x00000004080c7c11 */ /* 0x004fc8000f8410ff */
[----:B------:R-:W-:Y:S01]  /*6370*/  LEA.HI.X R13, R8, UR5, R13, 0x2, P2 ;  /* 0x00000005080d7c11 */ /* 0x000fe200090f140d */
[----:B-1----:R-:W-:-:S04]  /*6380*/  IMAD.WIDE.U32 R22, R23, 0x4, R18 ;  /* 0x0000000417167825 */ /* 0x002fc800078e0012 */
[--C-:B------:R-:W-:Y:S01]  /*6390*/  IMAD.WIDE.U32 R20, R21, 0x4, R18.reuse ;  /* 0x0000000415147825 */ /* 0x100fe200078e0012 */
[----:B------:R-:W2:Y:S04]  /*63a0*/  LDG.E R8, desc[UR6][R12.64+-0x4] ;  /* 0xfffffc060c087981 */ /* 0x000ea8000c1e1900 */
[----:B------:R-:W3:Y:S01]  /*63b0*/  LDG.E R22, desc[UR6][R22.64] ;  /* 0x0000000616167981 */ /* 0x000ee2000c1e1900 */
[----:B------:R-:W-:Y:S02]  /*63c0*/  VIADD R9, R9, 0xfffffffc ;  /* 0xfffffffc09097836 */ /* 0x000fe40000000000 */
[--C-:B------:R-:W-:Y:S01]  /*63d0*/  IMAD.WIDE.U32 R14, R15, 0x4, R18.reuse ;  /* 0x000000040f0e7825 */ /* 0x100fe200078e0012 */
[----:B------:R-:W4:Y:S04]  /*63e0*/  LDG.E R21, desc[UR6][R20.64] ;  /* 0x0000000614157981 */ /* 0x000f28000c1e1900 */
[----:B------:R-:W5:Y:S01]  /*63f0*/  LDG.E R17, desc[UR6][R12.64+-0x8] ;  /* 0xfffff8060c117981 */ /* 0x000f62000c1e1900 */
[----:B------:R-:W-:-:S03]  /*6400*/  IMAD.WIDE.U32 R18, R9, 0x4, R18 ;  /* 0x0000000409127825 */ /* 0x000fc600078e0012 */
[----:B------:R-:W5:Y:S04]  /*6410*/  LDG.E R14, desc[UR6][R14.64] ;  /* 0x000000060e0e7981 */ /* 0x000f68000c1e1900 */
[----:B------:R-:W5:Y:S04]  /*6420*/  LDG.E R24, desc[UR6][R12.64+-0xc] ;  /* 0xfffff4060c187981 */ /* 0x000f68000c1e1900 */
[----:B------:R-:W5:Y:S04]  /*6430*/  LDG.E R18, desc[UR6][R18.64] ;  /* 0x0000000612127981 */ /* 0x000f68000c1e1900 */
[----:B------:R-:W5:Y:S01]  /*6440*/  LDG.E R23, desc[UR6][R12.64+-0x10] ;  /* 0xfffff0060c177981 */ /* 0x000f62000c1e1900 */
[----:B--2---:R-:W-:-:S02]  /*6450*/  IMAD R8, R11, R8, R16 ;  /* 0x000000080b087224 */ /* 0x004fc400078e0210 */
[----:B---3--:R-:W-:-:S04]  /*6460*/  IMAD R22, R11, R22, RZ ;  /* 0x000000160b167224 */ /* 0x008fc800078e02ff */
[C---:B----4-:R-:W-:Y:S02]  /*6470*/  IMAD R11, R22.reuse, R21, RZ ;  /* 0x00000015160b7224 */ /* 0x050fe400078e02ff */
[----:B-----5:R-:W-:Y:S02]  /*6480*/  IMAD R8, R22, R17, R8 ;  /* 0x0000001116087224 */ /* 0x020fe400078e0208 */
[C---:B------:R-:W-:Y:S02]  /*6490*/  IMAD R17, R11.reuse, R14, RZ ;  /* 0x0000000e0b117224 */ /* 0x040fe400078e02ff */
[----:B------:R-:W-:Y:S02]  /*64a0*/  IMAD R8, R11, R24, R8 ;  /* 0x000000180b087224 */ /* 0x000fe400078e0208 */
[C---:B------:R-:W-:Y:S02]  /*64b0*/  IMAD R11, R17.reuse, R18, RZ ;  /* 0x00000012110b7224 */ /* 0x040fe400078e02ff */
[----:B------:R-:W-:-:S07]  /*64c0*/  IMAD R16, R17, R23, R8 ;  /* 0x0000001711107224 */ /* 0x000fce00078e0208 */
.L_x_18:
[----:B------:R-:W-:Y:S05]  /*64d0*/  @!P1 BRA `(.L_x_16) ;  /* 0x00000000004c9947 */ /* 0x000fea0003800000 */
[----:B------:R-:W1:Y:S01]  /*64e0*/  LDC.64 R12, c[0x0][0x3a0] ;  /* 0x0000e800ff0c7b82 */ /* 0x000e620000000a00 */
[----:B------:R-:W2:Y:S01]  /*64f0*/  LDCU.64 UR4, c[0x0][0x3b0] ;  /* 0x00007600ff0477ac */ /* 0x000ea20008000a00 */
[----:B------:R-:W-:Y:S01]  /*6500*/  IADD3 R10, PT, PT, -R10, RZ, RZ ;  /* 0x000000ff0a0a7210 */ /* 0x000fe20007ffe1ff */
[----:B--2---:R-:W-:-:S04]  /*6510*/  UIADD3 UR4, UP0, UPT, UR4, -0x4, URZ ;  /* 0xfffffffc04047890 */ /* 0x004fc8000ff1e0ff */
[----:B------:R-:W-:-:S12]  /*6520*/  UIADD3.X UR5, UPT, UPT, UR5, -0x1, URZ, UP0, !UPT ;  /* 0xffffffff05057890 */ /* 0x000fd800087fe4ff */
.L_x_19:
[----:B------:R-:W-:Y:S02]  /*6530*/  SHF.R.S32.HI R15, RZ, 0x1f, R9 ;  /* 0x0000001fff0f7819 */ /* 0x000fe40000011409 */
[----:B------:R-:W-:Y:S01]  /*6540*/  IADD3 R8, P1, PT, R2, R9, RZ ;  /* 0x0000000902087210 */ /* 0x000fe20007f3e0ff */
[----:B------:R-:W-:-:S03]  /*6550*/  VIADD R9, R9, 0xffffffff ;  /* 0xffffffff09097836 */ /* 0x000fc60000000000 */
[----:B------:R-:W-:Y:S01]  /*6560*/  LEA.HI.X.SX32 R15, R2, R15, 0x1, P1 ;  /* 0x0000000f020f7211 */ /* 0x000fe200008f0eff */
[----:B-1----:R-:W-:Y:S01]  /*6570*/  IMAD.WIDE.U32 R18, R9, 0x4, R12 ;  /* 0x0000000409127825 */ /* 0x002fe200078e000c */
[----:B------:R-:W-:-:S04]  /*6580*/  LEA R14, P1, R8, UR4, 0x2 ;  /* 0x00000004080e7c11 */ /* 0x000fc8000f8210ff */
[----:B------:R-:W-:Y:S01]  /*6590*/  LEA.HI.X R15, R8, UR5, R15, 0x2, P1 ;  /* 0x00000005080f7c11 */ /* 0x000fe200088f140f */
[----:B------:R-:W2:Y:S04]  /*65a0*/  LDG.E R18, desc[UR6][R18.64] ;  /* 0x0000000612127981 */ /* 0x000ea8000c1e1900 */
[----:B------:R-:W3:Y:S01]  /*65b0*/  LDG.E R14, desc[UR6][R14.64] ;  /* 0x000000060e0e7981 */ /* 0x000ee2000c1e1900 */
[----:B------:R-:W-:-:S04]  /*65c0*/  IADD3 R10, PT, PT, R10, 0x1, RZ ;  /* 0x000000010a0a7810 */ /* 0x000fc80007ffe0ff */
[----:B------:R-:W-:Y:S01]  /*65d0*/  ISETP.NE.AND P1, PT, R10, RZ, PT ;  /* 0x000000ff0a00720c */ /* 0x000fe20003f25270 */
[-C--:B---3--:R-:W-:Y:S02]  /*65e0*/  IMAD R16, R14, R11.reuse, R16 ;  /* 0x0000000b0e107224 */ /* 0x088fe400078e0210 */
[----:B--2---:R-:W-:-:S10]  /*65f0*/  IMAD R11, R18, R11, RZ ;  /* 0x0000000b120b7224 */ /* 0x004fd400078e02ff */
[----:B------:R-:W-:Y:S05]  /*6600*/  @P1 BRA `(.L_x_19) ;  /* 0xfffffffc00c81947 */ /* 0x000fea000383ffff */
.L_x_16:
[--C-:B------:R-:W-:Y:S01]  /*6610*/  SHF.R.S32.HI R9, RZ, 0x1f, R16.reuse ;  /* 0x0000001fff097819 */ /* 0x100fe20000011410 */
[----:B------:R-:W-:-:S07]  /*6620*/  IMAD.MOV.U32 R8, RZ, RZ, R16 ;  /* 0x000000ffff087224 */ /* 0x000fce00078e0010 */
.L_x_13:
[----:B-12-4-:R-:W1:Y:S01]  /*6630*/  LDC.64 R16, c[0x0][0x3a8] ;  /* 0x0000ea00ff107b82 */ /* 0x016e620000000a00 */
[----:B------:R-:W2:Y:S01]  /*6640*/  LDCU.64 UR8, c[0x0][0x380] ;  /* 0x00007000ff0877ac */ /* 0x000ea20008000a00 */
[----:B------:R-:W3:Y:S06]  /*6650*/  LDCU.64 UR4, c[0x0][0x398] ;  /* 0x00007300ff0477ac */ /* 0x000eec0008000a00 */
[----:B------:R-:W4:Y:S01]  /*6660*/  LDC.64 R18, c[0x0][0x388] ;  /* 0x0000e200ff127b82 */ /* 0x000f220000000a00 */
[----:B-1----:R-:W-:-:S05]  /*6670*/  IMAD.WIDE R16, R4, 0x4, R16 ;  /* 0x0000000404107825 */ /* 0x002fca00078e0210 */
[----:B------:R-:W5:Y:S01]  /*6680*/  LDG.E R4, desc[UR6][R16.64] ;  /* 0x0000000610047981 */ /* 0x000f62000c1e1900 */
[----:B--2---:R-:W-:-:S04]  /*6690*/  LEA R24, P1, R8, UR8, 0x4 ;  /* 0x0000000808187c11 */ /* 0x004fc8000f8220ff */
[----:B------:R-:W-:-:S05]  /*66a0*/  LEA.HI.X R25, R8, UR9, R9, 0x4, P1 ;  /* 0x0000000908197c11 */ /* 0x000fca00088f2409 */
[----:B------:R-:W2:Y:S01]  /*66b0*/  LDG.E.128 R8, desc[UR6][R24.64] ;  /* 0x0000000618087981 */ /* 0x000ea2000c1e1d00 */
[----:B-----5:R-:W-:-:S05]  /*66c0*/  SHF.L.U32 R13, R4, 0x1, RZ ;  /* 0x00000001040d7819 */ /* 0x020fca00000006ff */
[----:B----4-:R-:W-:-:S06]  /*66d0*/  IMAD.WIDE R12, R13, 0x10, R18 ;  /* 0x000000100d0c7825 */ /* 0x010fcc00078e0212 */
[----:B------:R-:W2:Y:S02]  /*66e0*/  LDG.E.128 R12, desc[UR6][R12.64] ;  /* 0x000000060c0c7981 */ /* 0x000ea4000c1e1d00 */
[-C--:B--2---:R-:W-:Y:S02]  /*66f0*/  DMUL R20, R14, R10.reuse ;  /* 0x0000000a0e147228 */ /* 0x084fe40000000000 */
[----:B------:R-:W-:Y:S01]  /*6700*/  DMUL R22, R12, R10 ;  /* 0x0000000a0c167228 */ /* 0x000fe20000000000 */
[----:B---3--:R-:W-:-:S05]  /*6710*/  LEA R10, P1, R0, UR4, 0x4 ;  /* 0x00000004000a7c11 */ /* 0x008fca000f8220ff */
[-C--:B------:R-:W-:Y:S01]  /*6720*/  DFMA R20, R12, R8.reuse, -R20 ;  /* 0x000000080c14722b */ /* 0x080fe20000000814 */
[----:B------:R-:W-:Y:S01]  /*6730*/  LEA.HI.X R11, R0, UR5, R3, 0x4, P1 ;  /* 0x00000005000b7c11 */ /* 0x000fe200088f2403 */
[----:B------:R-:W-:Y:S01]  /*6740*/  DFMA R22, R14, R8, R22 ;  /* 0x000000080e16722b */ /* 0x000fe20000000016 */
[----:B------:R-:W-:-:S04]  /*6750*/  IMAD.MOV.U32 R3, RZ, RZ, 0x1 ;  /* 0x00000001ff037424 */ /* 0x000fc800078e00ff */
[----:B------:R-:W-:Y:S04]  /*6760*/  REDG.E.ADD.F64.RN.STRONG.GPU desc[UR6][R10.64], R20 ;  /* 0x000000140a0079a6 */ /* 0x000fe8000c12ff06 */
[----:B------:R-:W-:Y:S04]  /*6770*/  REDG.E.ADD.F64.RN.STRONG.GPU desc[UR6][R10.64+0x8], R22 ;  /* 0x000008160a0079a6 */ /* 0x000fe8000c12ff06 */
[----:B------:R0:W-:Y:S02]  /*6780*/  STG.E desc[UR6][R6.64], R3 ;  /* 0x0000000306007986 */ /* 0x0001e4000c101906 */
[----:B0-----:R-:W-:Y:S01]  /*6790*/  CS2R R6, SRZ ;  /* 0x0000000000067805 */ /* 0x001fe2000001ff00 */
[----:B------:R-:W-:Y:S06]  /*67a0*/  @!P0 BRA `(.L_x_20) ;  /* 0x0000000c00bc8947 */ /* 0x000fec0003800000 */
[----:B------:R-:W0:Y:S01]  /*67b0*/  LDCU UR4, c[0x0][0x3b8] ;  /* 0x00007700ff0477ac */ /* 0x000e220008000800 */
[C---:B------:R-:W-:Y:S01]  /*67c0*/  IADD3 R0, PT, PT, R5.reuse, -0x1, RZ ;  /* 0xffffffff05007810 */ /* 0x040fe20007ffe0ff */
[----:B------:R-:W-:Y:S01]  /*67d0*/  IMAD.MOV.U32 R6, RZ, RZ, RZ ;  /* 0x000000ffff067224 */ /* 0x000fe200078e00ff */
[----:B------:R-:W-:Y:S02]  /*67e0*/  LOP3.LUT R4, R5, 0xf, RZ, 0xc0, !PT ;  /* 0x0000000f05047812 */ /* 0x000fe400078ec0ff */
[----:B------:R-:W-:Y:S02]  /*67f0*/  ISETP.GE.U32.AND P0, PT, R0, 0xf, PT ;  /* 0x0000000f0000780c */ /* 0x000fe40003f06070 */
[----:B------:R-:W-:Y:S01]  /*6800*/  MOV R9, 0x1 ;  /* 0x0000000100097802 */ /* 0x000fe20000000f00 */
[----:B0-----:R-:W-:-:S10]  /*6810*/  IMAD.U32 R3, RZ, RZ, UR4 ;  /* 0x00000004ff037e24 */ /* 0x001fd4000f8e00ff */
[----:B------:R-:W-:Y:S05]  /*6820*/  @!P0 BRA `(.L_x_21) ;  /* 0x0000000400c48947 */ /* 0x000fea0003800000 */
[C---:B------:R-:W-:Y:S01]  /*6830*/  LOP3.LUT R8, R5.reuse, 0x7ffffff0, RZ, 0xc0, !PT ;  /* 0x7ffffff005087812 */ /* 0x040fe200078ec0ff */
[----:B------:R-:W-:Y:S01]  /*6840*/  IMAD.MOV.U32 R6, RZ, RZ, RZ ;  /* 0x000000ffff067224 */ /* 0x000fe200078e00ff */
[----:B------:R-:W-:Y:S01]  /*6850*/  IADD3 R3, PT, PT, R5, -0x8, RZ ;  /* 0xfffffff805037810 */ /* 0x000fe20007ffe0ff */
[----:B------:R-:W0:Y:S01]  /*6860*/  LDCU.64 UR4, c[0x0][0x3b0] ;  /* 0x00007600ff0477ac */ /* 0x000e220008000a00 */
[----:B------:R-:W-:Y:S01]  /*6870*/  MOV R9, 0x1 ;  /* 0x0000000100097802 */ /* 0x000fe20000000f00 */
[----:B------:R-:W-:-:S07]  /*6880*/  IMAD.MOV R8, RZ, RZ, -R8 ;  /* 0x000000ffff087224 */ /* 0x000fce00078e0a08 */
.L_x_22:
[----:B------:R-:W1:Y:S01]  /*6890*/  LDC.64 R12, c[0x0][0x3a0] ;  /* 0x0000e800ff0c7b82 */ /* 0x000e620000000a00 */
[C---:B------:R-:W-:Y:S01]  /*68a0*/  IADD3 R7, PT, PT, R3.reuse, 0x8, RZ ;  /* 0x0000000803077810 */ /* 0x040fe20007ffe0ff */
[----:B------:R-:W-:-:S03]  /*68b0*/  VIADD R29, R3, 0x7 ;  /* 0x00000007031d7836 */ /* 0x000fc60000000000 */
[----:B------:R-:W-:Y:S02]  /*68c0*/  SHF.R.S32.HI R15, RZ, 0x1f, R7 ;  /* 0x0000001fff0f7819 */ /* 0x000fe40000011407 */
[----:B------:R-:W-:-:S04]  /*68d0*/  IADD3 R7, P0, PT, R2, R7, RZ ;  /* 0x0000000702077210 */ /* 0x000fc80007f1e0ff */
[----:B------:R-:W-:Y:S02]  /*68e0*/  LEA.HI.X.SX32 R0, R2, R15, 0x1, P0 ;  /* 0x0000000f02007211 */ /* 0x000fe400000f0eff */
[----:B0-----:R-:W-:-:S04]  /*68f0*/  LEA R22, P0, R7, UR4, 0x2 ;  /* 0x0000000407167c11 */ /* 0x001fc8000f8010ff */
[----:B------:R-:W-:-:S05]  /*6900*/  LEA.HI.X R23, R7, UR5, R0, 0x2, P0 ;  /* 0x0000000507177c11 */ /* 0x000fca00080f1400 */
[----:B------:R-:W2:Y:S01]  /*6910*/  LDG.E R7, desc[UR6][R22.64+-0x4] ;  /* 0xfffffc0616077981 */ /* 0x000ea2000c1e1900 */
[--C-:B-1----:R-:W-:Y:S01]  /*6920*/  IMAD.WIDE.U32 R28, R29, 0x4, R12.reuse ;  /* 0x000000041d1c7825 */ /* 0x102fe200078e000c */
[----:B------:R-:W-:Y:S02]  /*6930*/  IADD3 R25, PT, PT, R3, 0x6, RZ ;  /* 0x0000000603197810 */ /* 0x000fe40007ffe0ff */
[----:B------:R-:W3:Y:S04]  /*6940*/  LDG.E R0, desc[UR6][R22.64+-0x8] ;  /* 0xfffff80616007981 */ /* 0x000ee8000c1e1900 */
[----:B------:R0:W4:Y:S01]  /*6950*/  LDG.E R26, desc[UR6][R28.64] ;  /* 0x000000061c1a7981 */ /* 0x000122000c1e1900 */
[----:B------:R-:W-:Y:S01]  /*6960*/  IMAD.WIDE.U32 R24, R25, 0x4, R12 ;  /* 0x0000000419187825 */ /* 0x000fe200078e000c */
[----:B------:R-:W-:-:S02]  /*6970*/  IADD3 R21, PT, PT, R3, 0x4, RZ ;  /* 0x0000000403157810 */ /* 0x000fc40007ffe0ff */
[----:B------:R-:W5:Y:S04]  /*6980*/  LDG.E R27, desc[UR6][R22.64+-0xc] ;  /* 0xfffff406161b7981 */ /* 0x000f68000c1e1900 */
[----:B------:R1:W5:Y:S01]  /*6990*/  LDG.E R24, desc[UR6][R24.64] ;  /* 0x0000000618187981 */ /* 0x000362000c1e1900 */
[----:B------:R-:W-:-:S04]  /*69a0*/  VIADD R15, R3, 0x5 ;  /* 0x00000005030f7836 */ /* 0x000fc80000000000 */
[----:B------:R-:W-:-:S04]  /*69b0*/  IMAD.WIDE.U32 R14, R15, 0x4, R12 ;  /* 0x000000040f0e7825 */ /* 0x000fc800078e000c */
[----:B------:R-:W-:Y:S02]  /*69c0*/  IMAD.WIDE.U32 R20, R21, 0x4, R12 ;  /* 0x0000000415147825 */ /* 0x000fe400078e000c */
[----:B------:R4:W5:Y:S02]  /*69d0*/  LDG.E R14, desc[UR6][R14.64] ;  /* 0x000000060e0e7981 */ /* 0x000964000c1e1900 */
[C---:B0-----:R-:W-:Y:S02]  /*69e0*/  VIADD R28, R3.reuse, 0x3 ;  /* 0x00000003031c7836 */ /* 0x041fe40000000000 */
[----:B------:R0:W5:Y:S01]  /*69f0*/  LDG.E R20, desc[UR6][R20.64] ;  /* 0x0000000614147981 */ /* 0x000162000c1e1900 */
[----:B-1----:R-:W-:Y:S01]  /*6a00*/  IADD3 R25, PT, PT, R3, 0x2, RZ ;  /* 0x0000000203197810 */ /* 0x002fe20007ffe0ff */
[----:B--2---:R-:W-:Y:S02]  /*6a10*/  IMAD R29, R7, R9, R6 ;  /* 0x00000009071d7224 */ /* 0x004fe400078e0206 */
[----:B------:R-:W-:-:S02]  /*6a20*/  IMAD.WIDE.U32 R6, R28, 0x4, R12 ;  /* 0x000000041c067825 */ /* 0x000fc400078e000c */
[----:B------:R-:W2:Y:S02]  /*6a30*/  LDG.E R28, desc[UR6][R22.64+-0x14] ;  /* 0xffffec06161c7981 */ /* 0x000ea4000c1e1900 */
[----:B----4-:R-:W-:Y:S02]  /*6a40*/  IMAD R15, R26, R9, RZ ;  /* 0x000000091a0f7224 */ /* 0x010fe400078e02ff */
[----:B------:R-:W4:Y:S02]  /*6a50*/  LDG.E R9, desc[UR6][R22.64+-0x10] ;  /* 0xfffff00616097981 */ /* 0x000f24000c1e1900 */
[C---:B---3--:R-:W-:Y:S02]  /*6a60*/  IMAD R29, R15.reuse, R0, R29 ;  /* 0x000000000f1d7224 */ /* 0x048fe400078e021d */
[----:B------:R1:W3:Y:S01]  /*6a70*/  LDG.E R26, desc[UR6][R6.64] ;  /* 0x00000006061a7981 */ /* 0x0002e2000c1e1900 */
[----:B-----5:R-:W-:Y:S02]  /*6a80*/  IMAD R15, R15, R24, RZ ;  /* 0x000000180f0f7224 */ /* 0x020fe400078e02ff */
[----:B------:R-:W-:Y:S01]  /*6a90*/  IMAD.WIDE.U32 R24, R25, 0x4, R12 ;  /* 0x0000000419187825 */ /* 0x000fe200078e000c */
[----:B------:R-:W5:Y:S05]  /*6aa0*/  LDG.E R0, desc[UR6][R22.64+-0x18] ;  /* 0xffffe80616007981 */ /* 0x000f6a000c1e1900 */
[----:B------:R-:W5:Y:S01]  /*6ab0*/  LDG.E R24, desc[UR6][R24.64] ;  /* 0x0000000618187981 */ /* 0x000f62000c1e1900 */
[----:B------:R-:W-:-:S02]  /*6ac0*/  IMAD R27, R15, R27, R29 ;  /* 0x0000001b0f1b7224 */ /* 0x000fc400078e021d */
[----:B------:R-:W-:Y:S02]  /*6ad0*/  IMAD R14, R15, R14, RZ ;  /* 0x0000000e0f0e7224 */ /* 0x000fe400078e02ff */
[----:B0-----:R-:W-:Y:S02]  /*6ae0*/  VIADD R21, R3, 0x1 ;  /* 0x0000000103157836 */ /* 0x001fe40000000000 */
[----:B------:R-:W-:Y:S02]  /*6af0*/  IMAD R29, R14, R20, RZ ;  /* 0x000000140e1d7224 */ /* 0x000fe400078e02ff */
[--C-:B-1----:R-:W-:Y:S01]  /*6b00*/  IMAD.WIDE.U32 R6, R21, 0x4, R12.reuse ;  /* 0x0000000415067825 */ /* 0x102fe200078e000c */
[----:B------:R-:W-:Y:S01]  /*6b10*/  IADD3 R21, PT, PT, R3, -0x1, RZ ;  /* 0xffffffff03157810 */ /* 0x000fe20007ffe0ff */
[----:B------:R-:W5:Y:S04]  /*6b20*/  LDG.E R25, desc[UR6][R22.64+-0x20] ;  /* 0xffffe00616197981 */ /* 0x000f68000c1e1900 */
[----:B------:R-:W5:Y:S01]  /*6b30*/  LDG.E R6, desc[UR6][R6.64] ;  /* 0x0000000606067981 */ /* 0x000f62000c1e1900 */
[----:B------:R-:W-:-:S06]  /*6b40*/  IMAD.WIDE.U32 R20, R21, 0x4, R12 ;  /* 0x0000000415147825 */ /* 0x000fcc00078e000c */
[----:B------:R0:W5:Y:S01]  /*6b50*/  LDG.E R20, desc[UR6][R20.64] ;  /* 0x0000000614147981 */ /* 0x000162000c1e1900 */
[----:B----4-:R-:W-:Y:S02]  /*6b60*/  IMAD R9, R14, R9, R27 ;  /* 0x000000090e097224 */ /* 0x010fe400078e021b */
[----:B------:R-:W-:-:S04]  /*6b70*/  IMAD.WIDE.U32 R14, R3, 0x4, R12 ;  /* 0x00000004030e7825 */ /* 0x000fc800078e000c */
[----:B--2---:R-:W-:Y:S02]  /*6b80*/  IMAD R28, R29, R28, R9 ;  /* 0x0000001c1d1c7224 */ /* 0x004fe400078e0209 */
[----:B------:R-:W2:Y:S01]  /*6b90*/  LDG.E R9, desc[UR6][R22.64+-0x1c] ;  /* 0xffffe40616097981 */ /* 0x000ea2000c1e1900 */
[----:B------:R-:W-:-:S03]  /*6ba0*/  VIADD R27, R3, 0xfffffffe ;  /* 0xfffffffe031b7836 */ /* 0x000fc60000000000 */
[----:B------:R-:W4:Y:S01]  /*6bb0*/  LDG.E R14, desc[UR6][R14.64] ;  /* 0x000000060e0e7981 */ /* 0x000f22000c1e1900 */
[----:B---3--:R-:W-:Y:S02]  /*6bc0*/  IMAD R29, R29, R26, RZ ;  /* 0x0000001a1d1d7224 */ /* 0x008fe400078e02ff */
[----:B------:R-:W-:-:S04]  /*6bd0*/  IMAD.WIDE.U32 R26, R27, 0x4, R12 ;  /* 0x000000041b1a7825 */ /* 0x000fc800078e000c */
[C---:B-----5:R-:W-:Y:S01]  /*6be0*/  IMAD R28, R29.reuse, R0, R28 ;  /* 0x000000001d1c7224 */ /* 0x060fe200078e021c */
[----:B------:R-:W3:Y:S04]  /*6bf0*/  LDG.E R7, desc[UR6][R26.64] ;  /* 0x000000061a077981 */ /* 0x000ee8000c1e1900 */
[----:B------:R-:W5:Y:S01]  /*6c00*/  LDG.E R15, desc[UR6][R22.64+-0x24] ;  /* 0xffffdc06160f7981 */ /* 0x000f62000c1e1900 */
[----:B------:R-:W-:-:S03]  /*6c10*/  IMAD R29, R29, R24, RZ ;  /* 0x000000181d1d7224 */ /* 0x000fc600078e02ff */
[----:B------:R-:W3:Y:S04]  /*6c20*/  LDG.E R0, desc[UR6][R22.64+-0x28] ;  /* 0xffffd80616007981 */ /* 0x000ee8000c1e1900 */
[----:B------:R-:W3:Y:S01]  /*6c30*/  LDG.E R24, desc[UR6][R22.64+-0x2c] ;  /* 0xffffd40616187981 */ /* 0x000ee2000c1e1900 */
[----:B0-----:R-:W-:-:S03]  /*6c40*/  IADD3 R21, PT, PT, R3, -0x3, RZ ;  /* 0xfffffffd03157810 */ /* 0x001fc60007ffe0ff */
[----:B------:R-:W3:Y:S01]  /*6c50*/  LDG.E R26, desc[UR6][R22.64+-0x38] ;  /* 0xffffc806161a7981 */ /* 0x000ee2000c1e1900 */
[C---:B--2---:R-:W-:Y:S02]  /*6c60*/  IMAD R28, R29.reuse, R9, R28 ;  /* 0x000000091d1c7224 */ /* 0x044fe400078e021c */
[----:B------:R-:W-:Y:S01]  /*6c70*/  IMAD R29, R29, R6, RZ ;  /* 0x000000061d1d7224 */ /* 0x000fe200078e02ff */
[----:B------:R-:W2:Y:S03]  /*6c80*/  LDG.E R9, desc[UR6][R22.64+-0x3c] ;  /* 0xffffc40616097981 */ /* 0x000ea6000c1e1900 */
[C---:B------:R-:W-:Y:S01]  /*6c90*/  IMAD R28, R29.reuse, R25, R28 ;  /* 0x000000191d1c7224 */ /* 0x040fe200078e021c */
[----:B------:R-:W2:Y:S01]  /*6ca0*/  LDG.E R6, desc[UR6][R22.64+-0x40] ;  /* 0xffffc00616067981 */ /* 0x000ea2000c1e1900 */
[----:B----4-:R-:W-:-:S04]  /*6cb0*/  IMAD R29, R29, R14, RZ ;  /* 0x0000000e1d1d7224 */ /* 0x010fc800078e02ff */
[C---:B------:R-:W-:Y:S02]  /*6cc0*/  IMAD R14, R29.reuse, R20, RZ ;  /* 0x000000141d0e7224 */ /* 0x040fe400078e02ff */
[----:B-----5:R-:W-:Y:S02]  /*6cd0*/  IMAD R15, R29, R15, R28 ;  /* 0x0000000f1d0f7224 */ /* 0x020fe400078e021c */
[C---:B---3--:R-:W-:Y:S01]  /*6ce0*/  IMAD R7, R14.reuse, R7, RZ ;  /* 0x000000070e077224 */ /* 0x048fe200078e02ff */
[----:B------:R-:W3:Y:S01]  /*6cf0*/  LDG.E R29, desc[UR6][R22.64+-0x30] ;  /* 0xffffd006161d7981 */ /* 0x000ee2000c1e1900 */
[----:B------:R-:W-:Y:S02]  /*6d00*/  IMAD R15, R14, R0, R15 ;  /* 0x000000000e0f7224 */ /* 0x000fe400078e020f */
[----:B------:R-:W-:Y:S01]  /*6d10*/  VIADD R25, R3, 0xfffffffc ;  /* 0xfffffffc03197836 */ /* 0x000fe20000000000 */
[----:B------:R0:W4:Y:S01]  /*6d20*/  LDG.E R28, desc[UR6][R22.64+-0x34] ;  /* 0xffffcc06161c7981 */ /* 0x000122000c1e1900 */
[----:B------:R-:W-:-:S04]  /*6d30*/  IMAD.WIDE.U32 R20, R21, 0x4, R12 ;  /* 0x0000000415147825 */ /* 0x000fc800078e000c */
[----:B------:R-:W-:Y:S01]  /*6d40*/  IMAD R27, R7, R24, R15 ;  /* 0x00000018071b7224 */ /* 0x000fe200078e020f */
[----:B------:R1:W5:Y:S01]  /*6d50*/  LDG.E R0, desc[UR6][R20.64] ;  /* 0x0000000614007981 */ /* 0x000362000c1e1900 */
[----:B------:R-:W-:Y:S01]  /*6d60*/  IMAD.WIDE.U32 R14, R25, 0x4, R12 ;  /* 0x00000004190e7825 */ /* 0x000fe200078e000c */
[----:B0-----:R-:W-:-:S03]  /*6d70*/  IADD3 R23, PT, PT, R3, -0x5, RZ ;  /* 0xfffffffb03177810 */ /* 0x001fc60007ffe0ff */
[----:B------:R-:W-:Y:S02]  /*6d80*/  VIADD R25, R3, 0xfffffffa ;  /* 0xfffffffa03197836 */ /* 0x000fe40000000000 */
[----:B------:R0:W2:Y:S01]  /*6d90*/  LDG.E R14, desc[UR6][R14.64] ;  /* 0x000000060e0e7981 */ /* 0x0000a2000c1e1900 */
[----:B-1----:R-:W-:-:S04]  /*6da0*/  IMAD.WIDE.U32 R20, R23, 0x4, R12 ;  /* 0x0000000417147825 */ /* 0x002fc800078e000c */
[--C-:B------:R-:W-:Y:S01]  /*6db0*/  IMAD.WIDE.U32 R22, R25, 0x4, R12.reuse ;  /* 0x0000000419167825 */ /* 0x100fe200078e000c */
[C---:B------:R-:W-:Y:S01]  /*6dc0*/  IADD3 R25, PT, PT, R3.reuse, -0x7, RZ ;  /* 0xfffffff903197810 */ /* 0x040fe20007ffe0ff */
[----:B------:R-:W4:Y:S02]  /*6dd0*/  LDG.E R20, desc[UR6][R20.64] ;  /* 0x0000000614147981 */ /* 0x000f24000c1e1900 */
[----:B0-----:R-:W-:Y:S02]  /*6de0*/  VIADD R15, R3, 0xfffffff8 ;  /* 0xfffffff8030f7836 */ /* 0x001fe40000000000 */
[--C-:B------:R-:W-:Y:S01]  /*6df0*/  IMAD.WIDE.U32 R24, R25, 0x4, R12.reuse ;  /* 0x0000000419187825 */ /* 0x100fe200078e000c */
[----:B------:R-:W4:Y:S03]  /*6e00*/  LDG.E R22, desc[UR6][R22.64] ;  /* 0x0000000616167981 */ /* 0x000f26000c1e1900 */
[----:B------:R-:W-:-:S02]  /*6e10*/  IMAD.WIDE.U32 R12, R15, 0x4, R12 ;  /* 0x000000040f0c7825 */ /* 0x000fc400078e000c */
[----:B------:R-:W4:Y:S04]  /*6e20*/  LDG.E R24, desc[UR6][R24.64] ;  /* 0x0000000618187981 */ /* 0x000f28000c1e1900 */
[----:B------:R-:W4:Y:S01]  /*6e30*/  LDG.E R12, desc[UR6][R12.64] ;  /* 0x000000060c0c7981 */ /* 0x000f22000c1e1900 */
[----:B------:R-:W-:-:S04]  /*6e40*/  IADD3 R8, PT, PT, R8, 0x10, RZ ;  /* 0x0000001008087810 */ /* 0x000fc80007ffe0ff */
[----:B------:R-:W-:Y:S01]  /*6e50*/  ISETP.NE.AND P0, PT, R8, RZ, PT ;  /* 0x000000ff0800720c */ /* 0x000fe20003f05270 */
[----:B------:R-:W-:Y:S02]  /*6e60*/  VIADD R3, R3, 0xfffffff0 ;  /* 0xfffffff003037836 */ /* 0x000fe40000000000 */
[----:B-----5:R-:W-:-:S04]  /*6e70*/  IMAD R0, R7, R0, RZ ;  /* 0x0000000007007224 */ /* 0x020fc800078e02ff */
[C---:B---3--:R-:W-:Y:S02]  /*6e80*/  IMAD R27, R0.reuse, R29, R27 ;  /* 0x0000001d001b7224 */ /* 0x048fe400078e021b */
[----:B--2---:R-:W-:-:S04]  /*6e90*/  IMAD R7, R0, R14, RZ ;  /* 0x0000000e00077224 */ /* 0x004fc800078e02ff */
[C---:B----4-:R-:W-:Y:S02]  /*6ea0*/  IMAD R27, R7.reuse, R28, R27 ;  /* 0x0000001c071b7224 */ /* 0x050fe400078e021b */
[----:B------:R-:W-:-:S04]  /*6eb0*/  IMAD R15, R7, R20, RZ ;  /* 0x00000014070f7224 */ /* 0x000fc800078e02ff */
[C---:B------:R-:W-:Y:S02]  /*6ec0*/  IMAD R26, R15.reuse, R26, R27 ;  /* 0x0000001a0f1a7224 */ /* 0x040fe400078e021b */
[----:B------:R-:W-:-:S04]  /*6ed0*/  IMAD R7, R15, R22, RZ ;  /* 0x000000160f077224 */ /* 0x000fc800078e02ff */
[C---:B------:R-:W-:Y:S02]  /*6ee0*/  IMAD R15, R7.reuse, R24, RZ ;  /* 0x00000018070f7224 */ /* 0x040fe400078e02ff */
[----:B------:R-:W-:Y:S02]  /*6ef0*/  IMAD R7, R7, R9, R26 ;  /* 0x0000000907077224 */ /* 0x000fe400078e021a */
[C---:B------:R-:W-:Y:S02]  /*6f00*/  IMAD R9, R15.reuse, R12, RZ ;  /* 0x0000000c0f097224 */ /* 0x040fe400078e02ff */
[----:B------:R-:W-:Y:S01]  /*6f10*/  IMAD R6, R15, R6, R7 ;  /* 0x000000060f067224 */ /* 0x000fe200078e0207 */
[----:B------:R-:W-:Y:S06]  /*6f20*/  @P0 BRA `(.L_x_22) ;  /* 0xfffffff800580947 */ /* 0x000fec000383ffff */
[----:B------:R-:W-:-:S07]  /*6f30*/  IADD3 R3, PT, PT, R3, 0x8, RZ ;  /* 0x0000000803037810 */ /* 0x000fce0007ffe0ff */
.L_x_21:
[----:B------:R-:W-:-:S13]  /*6f40*/  ISETP.NE.AND P0, PT, R4, RZ, PT ;  /* 0x000000ff0400720c */ /* 0x000fda0003f05270 */
[----:B------:R-:W-:Y:S05]  /*6f50*/  @!P0 BRA `(.L_x_23) ;  /* 0x0000000400cc8947 */ /* 0x000fea0003800000 */
[----:B------:R-:W-:Y:S02]  /*6f60*/  ISETP.GE.U32.AND P0, PT, R4, 0x8, PT ;  /* 0x000000080400780c */ /* 0x000fe40003f06070 */
[----:B------:R-:W-:-:S04]  /*6f70*/  LOP3.LUT R0, R5, 0x7, RZ, 0xc0, !PT ;  /* 0x0000000705007812 */ /* 0x000fc800078ec0ff */
[----:B------:R-:W-:-:S07]  /*6f80*/  ISETP.NE.AND P1, PT, R0, RZ, PT ;  /* 0x000000ff0000720c */ /* 0x000fce0003f25270 */
[----:B------:R-:W-:Y:S06]  /*6f90*/  @!P0 BRA `(.L_x_24) ;  /* 0x0000000000dc8947 */ /* 0x000fec0003800000 */
[----:B------:R-:W0:Y:S01]  /*6fa0*/  LDC.64 R12, c[0x0][0x3a0] ;  /* 0x0000e800ff0c7b82 */ /* 0x000e220000000a00 */
[----:B------:R-:W1:Y:S01]  /*6fb0*/  LDCU.64 UR4, c[0x0][0x3b0] ;  /* 0x00007600ff0477ac */ /* 0x000e620008000a00 */
[----:B------:R-:W-:Y:S01]  /*6fc0*/  SHF.R.S32.HI R7, RZ, 0x1f, R3 ;  /* 0x0000001fff077819 */ /* 0x000fe20000011403 */
[----:B------:R-:W-:Y:S01]  /*6fd0*/  VIADD R25, R3, 0xffffffff ;  /* 0xffffffff03197836 */ /* 0x000fe20000000000 */
[----:B------:R-:W-:-:S04]  /*6fe0*/  IADD3 R4, P0, PT, R2, R3, RZ ;  /* 0x0000000302047210 */ /* 0x000fc80007f1e0ff */
[----:B------:R-:W-:Y:S02]  /*6ff0*/  LEA.HI.X.SX32 R7, R2, R7, 0x1, P0 ;  /* 0x0000000702077211 */ /* 0x000fe400000f0eff */
[----:B------:R-:W-:Y:S02]  /*7000*/  IADD3 R21, PT, PT, R3, -0x2, RZ ;  /* 0xfffffffe03157810 */ /* 0x000fe40007ffe0ff */
[----:B-1----:R-:W-:-:S04]  /*7010*/  LEA R22, P0, R4, UR4, 0x2 ;  /* 0x0000000404167c11 */ /* 0x002fc8000f8010ff */
[----:B------:R-:W-:Y:S01]  /*7020*/  LEA.HI.X R23, R4, UR5, R7, 0x2, P0 ;  /* 0x0000000504177c11 */ /* 0x000fe200080f1407 */
[----:B0-----:R-:W-:-:S04]  /*7030*/  IMAD.WIDE.U32 R24, R25, 0x4, R12 ;  /* 0x0000000419187825 */ /* 0x001fc800078e000c */
[----:B------:R-:W-:Y:S01]  /*7040*/  IMAD.WIDE.U32 R20, R21, 0x4, R12 ;  /* 0x0000000415147825 */ /* 0x000fe200078e000c */
[----:B------:R0:W2:Y:S04]  /*7050*/  LDG.E R14, desc[UR6][R24.64] ;  /* 0x00000006180e7981 */ /* 0x0000a8000c1e1900 */
[----:B------:R-:W3:Y:S04]  /*7060*/  LDG.E R4, desc[UR6][R22.64+-0x4] ;  /* 0xfffffc0616047981 */ /* 0x000ee8000c1e1900 */
[----:B------:R-:W4:Y:S04]  /*7070*/  LDG.E R27, desc[UR6][R22.64+-0x8] ;  /* 0xfffff806161b7981 */ /* 0x000f28000c1e1900 */
[----:B------:R1:W5:Y:S01]  /*7080*/  LDG.E R29, desc[UR6][R20.64] ;  /* 0x00000006141d7981 */ /* 0x000362000c1e1900 */
[----:B------:R-:W-:-:S03]  /*7090*/  VIADD R15, R3, 0xfffffffd ;  /* 0xfffffffd030f7836 */ /* 0x000fc60000000000 */
[----:B------:R-:W5:Y:S01]  /*70a0*/  LDG.E R28, desc[UR6][R22.64+-0x10] ;  /* 0xfffff006161c7981 */ /* 0x000f62000c1e1900 */
[----:B0-----:R-:W-:Y:S01]  /*70b0*/  IMAD.WIDE.U32 R24, R15, 0x4, R12 ;  /* 0x000000040f187825 */ /* 0x001fe200078e000c */
[C---:B------:R-:W-:Y:S02]  /*70c0*/  IADD3 R15, PT, PT, R3.reuse, -0x4, RZ ;  /* 0xfffffffc030f7810 */ /* 0x040fe40007ffe0ff */
[----:B------:R-:W5:Y:S01]  /*70d0*/  LDG.E R26, desc[UR6][R22.64+-0x14] ;  /* 0xffffec06161a7981 */ /* 0x000f62000c1e1900 */
[----:B-1----:R-:W-:-:S03]  /*70e0*/  VIADD R21, R3, 0xfffffffb ;  /* 0xfffffffb03157836 */ /* 0x002fc60000000000 */
[----:B------:R-:W5:Y:S01]  /*70f0*/  LDG.E R8, desc[UR6][R22.64+-0x1c] ;  /* 0xffffe40616087981 */ /* 0x000f62000c1e1900 */
[----:B------:R-:W-:-:S03]  /*7100*/  IMAD.WIDE.U32 R20, R21, 0x4, R12 ;  /* 0x0000000415147825 */ /* 0x000fc600078e000c */
[----:B------:R-:W5:Y:S04]  /*7110*/  LDG.E R7, desc[UR6][R22.64+-0x20] ;  /* 0xffffe00616077981 */ /* 0x000f68000c1e1900 */
[----:B------:R-:W5:Y:S01]  /*7120*/  LDG.E R20, desc[UR6][R20.64] ;  /* 0x0000000614147981 */ /* 0x000f62000c1e1900 */
[C---:B--2---:R-:W-:Y:S02]  /*7130*/  IMAD R14, R9.reuse, R14, RZ ;  /* 0x0000000e090e7224 */ /* 0x044fe400078e02ff */
[----:B---3--:R-:W-:Y:S02]  /*7140*/  IMAD R4, R9, R4, R6 ;  /* 0x0000000409047224 */ /* 0x008fe400078e0206 */
[----:B------:R-:W2:Y:S02]  /*7150*/  LDG.E R6, desc[UR6][R22.64+-0xc] ;  /* 0xfffff40616067981 */ /* 0x000ea4000c1e1900 */
[----:B----4-:R-:W-:-:S02]  /*7160*/  IMAD R27, R14, R27, R4 ;  /* 0x0000001b0e1b7224 */ /* 0x010fc400078e0204 */
[----:B------:R0:W3:Y:S01]  /*7170*/  LDG.E R4, desc[UR6][R24.64] ;  /* 0x0000000618047981 */ /* 0x0000e2000c1e1900 */
[----:B-----5:R-:W-:Y:S02]  /*7180*/  IMAD R29, R14, R29, RZ ;  /* 0x0000001d0e1d7224 */ /* 0x020fe400078e02ff */
[----:B------:R-:W-:Y:S01]  /*7190*/  IMAD.WIDE.U32 R14, R15, 0x4, R12 ;  /* 0x000000040f0e7825 */ /* 0x000fe200078e000c */
[----:B------:R1:W4:Y:S01]  /*71a0*/  LDG.E R9, desc[UR6][R22.64+-0x18] ;  /* 0xffffe80616097981 */ /* 0x000322000c1e1900 */
[----:B0-----:R-:W-:-:S04]  /*71b0*/  IADD3 R25, PT, PT, R3, -0x6, RZ ;  /* 0xfffffffa03197810 */ /* 0x001fc80007ffe0ff */
[----:B------:R-:W5:Y:S01]  /*71c0*/  LDG.E R14, desc[UR6][R14.64] ;  /* 0x000000060e0e7981 */ /* 0x000f62000c1e1900 */
[----:B-1----:R-:W-:-:S04]  /*71d0*/  IMAD.WIDE.U32 R22, R25, 0x4, R12 ;  /* 0x0000000419167825 */ /* 0x002fc800078e000c */
[C---:B------:R-:W-:Y:S01]  /*71e0*/  VIADD R25, R3.reuse, 0xfffffff9 ;  /* 0xfffffff903197836 */ /* 0x040fe20000000000 */
[----:B------:R-:W-:Y:S01]  /*71f0*/  IADD3 R3, PT, PT, R3, -0x8, RZ ;  /* 0xfffffff803037810 */ /* 0x000fe20007ffe0ff */
[----:B------:R-:W4:Y:S02]  /*7200*/  LDG.E R22, desc[UR6][R22.64] ;  /* 0x0000000616167981 */ /* 0x000f24000c1e1900 */
[----:B------:R-:W-:-:S04]  /*7210*/  IMAD.WIDE.U32 R24, R25, 0x4, R12 ;  /* 0x0000000419187825 */ /* 0x000fc800078e000c */
[----:B------:R-:W-:Y:S02]  /*7220*/  IMAD.WIDE.U32 R12, R3, 0x4, R12 ;  /* 0x00000004030c7825 */ /* 0x000fe400078e000c */
[----:B------:R-:W4:Y:S04]  /*7230*/  LDG.E R24, desc[UR6][R24.64] ;  /* 0x0000000618187981 */ /* 0x000f28000c1e1900 */
[----:B------:R-:W4:Y:S01]  /*7240*/  LDG.E R12, desc[UR6][R12.64] ;  /* 0x000000060c0c7981 */ /* 0x000f22000c1e1900 */
[C---:B--2---:R-:W-:Y:S02]  /*7250*/  IMAD R27, R29.reuse, R6, R27 ;  /* 0x000000061d1b7224 */ /* 0x044fe400078e021b */
[----:B---3--:R-:W-:-:S04]  /*7260*/  IMAD R4, R29, R4, RZ ;  /* 0x000000041d047224 */ /* 0x008fc800078e02ff */
[C---:B------:R-:W-:Y:S02]  /*7270*/  IMAD R27, R4.reuse, R28, R27 ;  /* 0x0000001c041b7224 */ /* 0x040fe400078e021b */
[----:B-----5:R-:W-:-:S04]  /*7280*/  IMAD R15, R4, R14, RZ ;  /* 0x0000000e040f7224 */ /* 0x020fc800078e02ff */
[C---:B------:R-:W-:Y:S02]  /*7290*/  IMAD R21, R15.reuse, R20, RZ ;  /* 0x000000140f157224 */ /* 0x040fe400078e02ff */
[----:B------:R-:W-:Y:S02]  /*72a0*/  IMAD R26, R15, R26, R27 ;  /* 0x0000001a0f1a7224 */ /* 0x000fe400078e021b */
[C---:B----4-:R-:W-:Y:S02]  /*72b0*/  IMAD R15, R21.reuse, R22, RZ ;  /* 0x00000016150f7224 */ /* 0x050fe400078e02ff */
[----:B------:R-:W-:-:S04]  /*72c0*/  IMAD R9, R21, R9, R26 ;  /* 0x0000000915097224 */ /* 0x000fc800078e021a */
[C---:B------:R-:W-:Y:S02]  /*72d0*/  IMAD R8, R15.reuse, R8, R9 ;  /* 0x000000080f087224 */ /* 0x040fe400078e0209 */
[----:B------:R-:W-:-:S04]  /*72e0*/  IMAD R21, R15, R24, RZ ;  /* 0x000000180f157224 */ /* 0x000fc800078e02ff */
[C---:B------:R-:W-:Y:S02]  /*72f0*/  IMAD R9, R21.reuse, R12, RZ ;  /* 0x0000000c15097224 */ /* 0x040fe400078e02ff */
[----:B------:R-:W-:-:S07]  /*7300*/  IMAD R6, R21, R7, R8 ;  /* 0x0000000715067224 */ /* 0x000fce00078e0208 */
.L_x_24:
        /* <DEDUP_REMOVED lines=8> */
[C---:B------:R-:W-:Y:S01]  /*7390*/  VIADD R25, R3.reuse, 0xffffffff ;  /* 0xffffffff03197836 */ /* 0x040fe20000000000 */
[C---:B------:R-:W-:Y:S02]  /*73a0*/  IADD3 R0, P0, PT, R2.reuse, R3, RZ ;  /* 0x0000000302007210 */ /* 0x040fe40007f1e0ff */
[C---:B------:R-:W-:Y:S02]  /*73b0*/  IADD3 R21, PT, PT, R3.reuse, -0x2, RZ ;  /* 0xfffffffe03157810 */ /* 0x040fe40007ffe0ff */
[----:B------:R-:W-:Y:S01]  /*73c0*/  LEA.HI.X.SX32 R5, R2, R5, 0x1, P0 ;  /* 0x0000000502057211 */ /* 0x000fe200000f0eff */
[C---:B------:R-:W-:Y:S01]  /*73d0*/  VIADD R13, R3.reuse, 0xfffffffd ;  /* 0xfffffffd030d7836 */ /* 0x040fe20000000000 */
[----:B------:R-:W-:-:S02]  /*73e0*/  IADD3 R3, PT, PT, R3, -0x4, RZ ;  /* 0xfffffffc03037810 */ /* 0x000fc40007ffe0ff */
[----:B-1----:R-:W-:-:S04]  /*73f0*/  LEA R4, P0, R0, UR4, 0x2 ;  /* 0x0000000400047c11 */ /* 0x002fc8000f8010ff */
[----:B------:R-:W-:Y:S01]  /*7400*/  LEA.HI.X R5, R0, UR5, R5, 0x2, P0 ;  /* 0x0000000500057c11 */ /* 0x000fe200080f1405 */
[----:B0-----:R-:W-:-:S04]  /*7410*/  IMAD.WIDE.U32 R24, R25, 0x4, R14 ;  /* 0x0000000419187825 */ /* 0x001fc800078e000e */
[--C-:B------:R-:W-:Y:S01]  /*7420*/  IMAD.WIDE.U32 R20, R21, 0x4, R14.reuse ;  /* 0x0000000415147825 */ /* 0x100fe200078e000e */
[----:B------:R-:W2:Y:S03]  /*7430*/  LDG.E R8, desc[UR6][R24.64] ;  /* 0x0000000618087981 */ /* 0x000ea6000c1e1900 */
[--C-:B------:R-:W-:Y:S01]  /*7440*/  IMAD.WIDE.U32 R12, R13, 0x4, R14.reuse ;  /* 0x000000040d0c7825 */ /* 0x100fe200078e000e */
[----:B------:R-:W3:Y:S04]  /*7450*/  LDG.E R0, desc[UR6][R4.64+-0x4] ;  /* 0xfffffc0604007981 */ /* 0x000ee8000c1e1900 */
[----:B------:R-:W4:Y:S01]  /*7460*/  LDG.E R21, desc[UR6][R20.64] ;  /* 0x0000000614157981 */ /* 0x000f22000c1e1900 */
[----:B------:R-:W-:-:S03]  /*7470*/  IMAD.WIDE.U32 R14, R3, 0x4, R14 ;  /* 0x00000004030e7825 */ /* 0x000fc600078e000e */
[----:B------:R-:W5:Y:S04]  /*7480*/  LDG.E R22, desc[UR6][R4.64+-0x8] ;  /* 0xfffff80604167981 */ /* 0x000f68000c1e1900 */
[----:B------:R-:W5:Y:S04]  /*7490*/  LDG.E R13, desc[UR6][R12.64] ;  /* 0x000000060c0d7981 */ /* 0x000f68000c1e1900 */
[----:B------:R-:W5:Y:S04]  /*74a0*/  LDG.E R23, desc[UR6][R4.64+-0xc] ;  /* 0xfffff40604177981 */ /* 0x000f68000c1e1900 */
[----:B------:R-:W5:Y:S04]  /*74b0*/  LDG.E R15, desc[UR6][R14.64] ;  /* 0x000000060e0f7981 */ /* 0x000f68000c1e1900 */
[----:B------:R-:W5:Y:S01]  /*74c0*/  LDG.E R24, desc[UR6][R4.64+-0x10] ;  /* 0xfffff00604187981 */ /* 0x000f62000c1e1900 */
[----:B--2---:R-:W-:-:S02]  /*74d0*/  IMAD R8, R9, R8, RZ ;  /* 0x0000000809087224 */ /* 0x004fc400078e02ff */
[----:B---3--:R-:W-:Y:S02]  /*74e0*/  IMAD R9, R9, R0, R6 ;  /* 0x0000000009097224 */ /* 0x008fe400078e0206 */
[C---:B----4-:R-:W-:Y:S02]  /*74f0*/  IMAD R0, R8.reuse, R21, RZ ;  /* 0x0000001508007224 */ /* 0x050fe400078e02ff */
[----:B-----5:R-:W-:Y:S02]  /*7500*/  IMAD R9, R8, R22, R9 ;  /* 0x0000001608097224 */ /* 0x020fe400078e0209 */
[C---:B------:R-:W-:Y:S02]  /*7510*/  IMAD R6, R0.reuse, R13, RZ ;  /* 0x0000000d00067224 */ /* 0x040fe400078e02ff */
[----:B------:R-:W-:Y:S02]  /*7520*/  IMAD R23, R0, R23, R9 ;  /* 0x0000001700177224 */ /* 0x000fe400078e0209 */
[----:B------:R-:W-:-:S02]  /*7530*/  IMAD R9, R6, R15, RZ ;  /* 0x0000000f06097224 */ /* 0x000fc400078e02ff */
[----:B------:R-:W-:-:S07]  /*7540*/  IMAD R6, R6, R24, R23 ;  /* 0x0000001806067224 */ /* 0x000fce00078e0217 */
.L_x_25:
[----:B------:R-:W-:Y:S05]  /*7550*/  @!P1 BRA `(.L_x_23) ;  /* 0x00000000004c9947 */ /* 0x000fea0003800000 */
[----:B------:R-:W0:Y:S01]  /*7560*/  LDC.64 R4, c[0x0][0x3a0] ;  /* 0x0000e800ff047b82 */ /* 0x000e220000000a00 */
[----:B------:R-:W1:Y:S01]  /*7570*/  LDCU.64 UR4, c[0x0][0x3b0] ;  /* 0x00007600ff0477ac */ /* 0x000e620008000a00 */
[----:B------:R-:W-:Y:S01]  /*7580*/  IMAD.MOV R7, RZ, RZ, -R7 ;  /* 0x000000ffff077224 */ /* 0x000fe200078e0a07 */
[----:B-1----:R-:W-:-:S04]  /*7590*/  UIADD3 UR4, UP0, UPT, UR4, -0x4, URZ ;  /* 0xfffffffc04047890 */ /* 0x002fc8000ff1e0ff */
[----:B------:R-:W-:-:S12]  /*75a0*/  UIADD3.X UR5, UPT, UPT, UR5, -0x1, URZ, UP0, !UPT ;  /* 0xffffffff05057890 */ /* 0x000fd800087fe4ff */
.L_x_26:
[----:B------:R-:W-:Y:S02]  /*75b0*/  SHF.R.S32.HI R13, RZ, 0x1f, R3 ;  /* 0x0000001fff0d7819 */ /* 0x000fe40000011403 */
[C---:B------:R-:W-:Y:S02]  /*75c0*/  IADD3 R0, P0, PT, R2.reuse, R3, RZ ;  /* 0x0000000302007210 */ /* 0x040fe40007f1e0ff */
[----:B------:R-:W-:Y:S02]  /*75d0*/  IADD3 R3, PT, PT, R3, -0x1, RZ ;  /* 0xffffffff03037810 */ /* 0x000fe40007ffe0ff */
[----:B------:R-:W-:Y:S02]  /*75e0*/  LEA.HI.X.SX32 R13, R2, R13, 0x1, P0 ;  /* 0x0000000d020d7211 */ /* 0x000fe400000f0eff */
[----:B------:R-:W-:-:S04]  /*75f0*/  LEA R14, P0, R0, UR4, 0x2 ;  /* 0x00000004000e7c11 */ /* 0x000fc8000f8010ff */
[----:B------:R-:W-:Y:S01]  /*7600*/  LEA.HI.X R15, R0, UR5, R13, 0x2, P0 ;  /* 0x00000005000f7c11 */ /* 0x000fe200080f140d */
[----:B0-----:R-:W-:-:S04]  /*7610*/  IMAD.WIDE.U32 R12, R3, 0x4, R4 ;  /* 0x00000004030c7825 */ /* 0x001fc800078e0004 */
[----:B------:R-:W2:Y:S04]  /*7620*/  LDG.E R14, desc[UR6][R14.64] ;  /* 0x000000060e0e7981 */ /* 0x000ea8000c1e1900 */
[----:B------:R-:W3:Y:S01]  /*7630*/  LDG.E R12, desc[UR6][R12.64] ;  /* 0x000000060c0c7981 */ /* 0x000ee2000c1e1900 */
[----:B------:R-:W-:-:S05]  /*7640*/  VIADD R7, R7, 0x1 ;  /* 0x0000000107077836 */ /* 0x000fca0000000000 */
[----:B------:R-:W-:Y:S01]  /*7650*/  ISETP.NE.AND P0, PT, R7, RZ, PT ;  /* 0x000000ff0700720c */ /* 0x000fe20003f05270 */
[-C--:B--2---:R-:W-:Y:S02]  /*7660*/  IMAD R6, R14, R9.reuse, R6 ;  /* 0x000000090e067224 */ /* 0x084fe400078e0206 */
[----:B---3--:R-:W-:-:S10]  /*7670*/  IMAD R9, R12, R9, RZ ;  /* 0x000000090c097224 */ /* 0x008fd400078e02ff */
[----:B------:R-:W-:Y:S05]  /*7680*/  @P0 BRA `(.L_x_26) ;  /* 0xfffffffc00c80947 */ /* 0x000fea000383ffff */
.L_x_23:
[----:B------:R-:W-:-:S07]  /*7690*/  SHF.R.S32.HI R7, RZ, 0x1f, R6 ;  /* 0x0000001fff077819 */ /* 0x000fce0000011406 */
.L_x_20:
[----:B------:R-:W2:Y:S01]  /*76a0*/  LDG.E R16, desc[UR6][R16.64] ;  /* 0x0000000610107981 */ /* 0x000ea2000c1e1900 */
[----:B------:R-:W-:-:S04]  /*76b0*/  LEA R4, P0, R6, UR8, 0x4 ;  /* 0x0000000806047c11 */ /* 0x000fc8000f8020ff */
[----:B------:R-:W-:-:S06]  /*76c0*/  LEA.HI.X R5, R6, UR9, R7, 0x4, P0 ;  /* 0x0000000906057c11 */ /* 0x000fcc00080f2407 */
[----:B------:R-:W3:Y:S01]  /*76d0*/  LDG.E.128 R4, desc[UR6][R4.64] ;  /* 0x0000000604047981 */ /* 0x000ee2000c1e1d00 */
[----:B--2---:R-:W-:-:S05]  /*76e0*/  SHF.L.U32 R3, R16, 0x1, RZ ;  /* 0x0000000110037819 */ /* 0x004fca00000006ff */
[----:B------:R-:W-:-:S05]  /*76f0*/  IMAD.WIDE R18, R3, 0x10, R18 ;  /* 0x0000001003127825 */ /* 0x000fca00078e0212 */
[----:B------:R-:W3:Y:S02]  /*7700*/  LDG.E.128 R12, desc[UR6][R18.64+0x10] ;  /* 0x00001006120c7981 */ /* 0x000ee4000c1e1d00 */
[-C--:B---3--:R-:W-:Y:S02]  /*7710*/  DMUL R2, R14, R6.reuse ;  /* 0x000000060e027228 */ /* 0x088fe40000000000 */
[----:B------:R-:W-:-:S06]  /*7720*/  DMUL R6, R12, R6 ;  /* 0x000000060c067228 */ /* 0x000fcc0000000000 */
[-C--:B------:R-:W-:Y:S02]  /*7730*/  DFMA R2, R12, R4.reuse, -R2 ;  /* 0x000000040c02722b */ /* 0x080fe40000000802 */
[----:B------:R-:W-:-:S05]  /*7740*/  DFMA R6, R14, R4, R6 ;  /* 0x000000040e06722b */ /* 0x000fca0000000006 */
[----:B------:R-:W-:Y:S04]  /*7750*/  REDG.E.ADD.F64.RN.STRONG.GPU desc[UR6][R10.64], R2 ;  /* 0x000000020a0079a6 */ /* 0x000fe8000c12ff06 */
[----:B------:R-:W-:Y:S01]  /*7760*/  REDG.E.ADD.F64.RN.STRONG.GPU desc[UR6][R10.64+0x8], R6 ;  /* 0x000008060a0079a6 */ /* 0x000fe2000c12ff06 */
[----:B------:R-:W-:Y:S05]  /*7770*/  EXIT ;  /* 0x000000000000794d */ /* 0x000fea0003800000 */
.L_x_27:
        /* <DEDUP_REMOVED lines=16> */
.L_x_31:


//--------------------- .text._Z11updateStateP7double2S0_x --------------------------
	.section	.text._Z11updateStateP7double2S0_x,"ax",@progbits
	.align	128
        .global         _Z11updateStateP7double2S0_x
        .type           _Z11updateStateP7double2S0_x,@function
        .size           _Z11updateStateP7double2S0_x,(.L_x_32 - _Z11updateStateP7double2S0_x)
        .other          _Z11updateStateP7double2S0_x,@"STO_CUDA_ENTRY STV_DEFAULT"
_Z11updateStateP7double2S0_x:
.text._Z11updateStateP7double2S0_x:
[----:B------:R-:W-:Y:S01]  /*0000*/  LDC R1, c[0x0][0x37c] ;  /* 0x0000df00ff017b82 */ /* 0x000fe20000000800 */
[----:B------:R-:W0:Y:S01]  /*0010*/  S2R R0, SR_CTAID.X ;  /* 0x0000000000007919 */ /* 0x000e220000002500 */
[----:B------:R-:W0:Y:S01]  /*0020*/  LDCU UR4, c[0x0][0x360] ;  /* 0x00006c00ff0477ac */ /* 0x000e220008000800 */
[----:B------:R-:W0:Y:S01]  /*0030*/  S2R R3, SR_TID.X ;  /* 0x0000000000037919 */ /* 0x000e220000002100 */
[----:B------:R-:W1:Y:S01]  /*0040*/  LDCU.64 UR6, c[0x0][0x390] ;  /* 0x00007200ff0677ac */ /* 0x000e620008000a00 */
[----:B0-----:R-:W-:-:S05]  /*0050*/  IMAD R0, R0, UR4, R3 ;  /* 0x0000000400007c24 */ /* 0x001fca000f8e0203 */
[----:B-1----:R-:W-:Y:S02]  /*0060*/  ISETP.GE.U32.AND P0, PT, R0, UR6, PT ;  /* 0x0000000600007c0c */ /* 0x002fe4000bf06070 */
[----:B------:R-:W-:-:S04]  /*0070*/  SHF.R.S32.HI R3, RZ, 0x1f, R0 ;  /* 0x0000001fff037819 */ /* 0x000fc80000011400 */
[----:B------:R-:W-:-:S13]  /*0080*/  ISETP.GE.AND.EX P0, PT, R3, UR7, PT, P0 ;  /* 0x0000000703007c0c */ /* 0x000fda000bf06300 */
[----:B------:R-:W-:Y:S05]  /*0090*/  @P0 EXIT ;  /* 0x000000000000094d */ /* 0x000fea0003800000 */
[----:B------:R-:W0:Y:S01]  /*00a0*/  LDCU.128 UR8, c[0x0][0x380] ;  /* 0x00007000ff0877ac */ /* 0x000e220008000c00 */
[C---:B------:R-:W-:Y:S01]  /*00b0*/  IMAD.SHL.U32 R2, R0.reuse, 0x10, RZ ;  /* 0x0000001000027824 */ /* 0x040fe200078e00ff */
[----:B------:R-:W-:Y:S01]  /*00c0*/  SHF.L.U64.HI R0, R0, 0x4, R3 ;  /* 0x0000000400007819 */ /* 0x000fe20000010203 */
[----:B------:R-:W1:Y:S03]  /*00d0*/  LDCU.64 UR4, c[0x0][0x358] ;  /* 0x00006b00ff0477ac */ /* 0x000e660008000a00 */
[----:B0-----:R-:W-:-:S04]  /*00e0*/  IADD3 R4, P0, PT, R2, UR10, RZ ;  /* 0x0000000a02047c10 */ /* 0x001fc8000ff1e0ff */
[----:B------:R-:W-:-:S06]  /*00f0*/  IADD3.X R5, PT, PT, R0, UR11, RZ, P0, !PT ;  /* 0x0000000b00057c10 */ /* 0x000fcc00087fe4ff */
[----:B-1----:R-:W2:Y:S01]  /*0100*/  LDG.E.128 R4, desc[UR4][R4.64] ;  /* 0x0000000404047981 */ /* 0x002ea2000c1e1d00 */
[----:B------:R-:W-:-:S04]  /*0110*/  IADD3 R2, P0, PT, R2, UR8, RZ ;  /* 0x0000000802027c10 */ /* 0x000fc8000ff1e0ff */
[----:B------:R-:W-:-:S05]  /*0120*/  IADD3.X R3, PT, PT, R0, UR9, RZ, P0, !PT ;  /* 0x0000000900037c10 */ /* 0x000fca00087fe4ff */
[----:B--2---:R-:W-:Y:S01]  /*0130*/  STG.E.128 desc[UR4][R2.64], R4 ;  /* 0x0000000402007986 */ /* 0x004fe2000c101d04 */
[----:B------:R-:W-:Y:S05]  /*0140*/  EXIT ;  /* 0x000000000000794d */ /* 0x000fea0003800000 */
.L_x_28:
        /* <DEDUP_REMOVED lines=11> */
.L_x_32:


//--------------------- .text._Z12zeroOutStateP7double2x --------------------------
	.section	.text._Z12zeroOutStateP7double2x,"ax",@progbits
	.align	128
        .global         _Z12zeroOutStateP7double2x
        .type           _Z12zeroOutStateP7double2x,@function
        .size           _Z12zeroOutStateP7double2x,(.L_x_33 - _Z12zeroOutStateP7double2x)
        .other          _Z12zeroOutStateP7double2x,@"STO_CUDA_ENTRY STV_DEFAULT"
_Z12zeroOutStateP7double2x:
.text._Z12zeroOutStateP7double2x:
        /* <DEDUP_REMOVED lines=10> */
[----:B------:R-:W0:Y:S01]  /*00a0*/  LDCU.64 UR6, c[0x0][0x380] ;  /* 0x00007000ff0677ac */ /* 0x000e220008000a00 */
[----:B------:R-:W1:Y:S01]  /*00b0*/  LDCU.64 UR4, c[0x0][0x358] ;  /* 0x00006b00ff0477ac */ /* 0x000e620008000a00 */
[----:B0-----:R-:W-:-:S04]  /*00c0*/  LEA R2, P0, R0, UR6, 0x4 ;  /* 0x0000000600027c11 */ /* 0x001fc8000f8020ff */
[----:B------:R-:W-:-:S05]  /*00d0*/  LEA.HI.X R3, R0, UR7, R3, 0x4, P0 ;  /* 0x0000000700037c11 */ /* 0x000fca00080f2403 */
[----:B-1----:R-:W-:Y:S01]  /*00e0*/  STG.E.128 desc[UR4][R2.64], RZ ;  /* 0x000000ff02007986 */ /* 0x002fe2000c101d04 */
[----:B------:R-:W-:Y:S05]  /*00f0*/  EXIT ;  /* 0x000000000000794d */ /* 0x000fea0003800000 */
.L_x_29:
        /* <DEDUP_REMOVED lines=16> */
.L_x_33:


//--------------------- .nv.shared.reserved.0     --------------------------
	.section	.nv.shared.reserved.0,"aw",@nobits
	.weak		__nv_reservedSMEM_offset_0_alias
	.size		__nv_reservedSMEM_offset_0_alias, 0, 64
	.other		__nv_reservedSMEM_offset_0_alias,@"STO_CUDA_RESERVED_SHARED STV_DEFAULT"
__nv_reservedSMEM_offset_0_alias:
	.zero		0
	.zero		64


//--------------------- .nv.constant0._Z14applyPhaseFlipP7double2x --------------------------
	.section	.nv.constant0._Z14applyPhaseFlipP7double2x,"a",@progbits
	.sectionflags	@""
	.align	4
.nv.constant0._Z14applyPhaseFlipP7double2x:
	.zero		912


//--------------------- .nv.constant0._Z15contract_tensorPK7double2S1_iPS_PKiPiS5_ix --------------------------
	.section	.nv.constant0._Z15contract_tensorPK7double2S1_iPS_PKiPiS5_ix,"a",@progbits
	.sectionflags	@""
	.align	4
.nv.constant0._Z15contract_tensorPK7double2S1_iPS_PKiPiS5_ix:
	.zero		968


//--------------------- .nv.constant0._Z11updateStateP7double2S0_x --------------------------
	.section	.nv.constant0._Z11updateStateP7double2S0_x,"a",@progbits
	.sectionflags	@""
	.align	4
.nv.constant0._Z11updateStateP7double2S0_x:
	.zero		920


//--------------------- .nv.constant0._Z12zeroOutStateP7double2x --------------------------
	.section	.nv.constant0._Z12zeroOutStateP7double2x,"a",@progbits
	.sectionflags	@""
	.align	4
.nv.constant0._Z12zeroOutStateP7double2x:
	.zero		912


//--------------------- SYMBOLS --------------------------

	.type		.nv.reservedSmem.offset0,@object
	.size		.nv.reservedSmem.offset0,0x4
